//
// Generated by NVIDIA NVVM Compiler
//
// Compiler Build ID: CL-36424714
// Cuda compilation tools, release 13.0, V13.0.88
// Based on NVVM 20.0.0
//

.version 9.0
.target sm_100
.address_size 64

	// .globl	_Z16BruteForceKernelPKiPiPb
.extern .func  (.param .b64 func_retval0) malloc
(
	.param .b64 malloc_param_0
)
;
.const .align 4 .b8 EdgeTable[32];
.const .align 4 .b8 VertexTable[24];
.global .align 1 .b8 _ZN34_INTERNAL_640ec418_4_k_cu_18c68b604cuda3std3__45__cpo5beginE[1];
.global .align 1 .b8 _ZN34_INTERNAL_640ec418_4_k_cu_18c68b604cuda3std3__45__cpo3endE[1];
.global .align 1 .b8 _ZN34_INTERNAL_640ec418_4_k_cu_18c68b604cuda3std3__45__cpo6cbeginE[1];
.global .align 1 .b8 _ZN34_INTERNAL_640ec418_4_k_cu_18c68b604cuda3std3__45__cpo4cendE[1];
.global .align 1 .b8 _ZN34_INTERNAL_640ec418_4_k_cu_18c68b604cuda3std3__45__cpo6rbeginE[1];
.global .align 1 .b8 _ZN34_INTERNAL_640ec418_4_k_cu_18c68b604cuda3std3__45__cpo4rendE[1];
.global .align 1 .b8 _ZN34_INTERNAL_640ec418_4_k_cu_18c68b604cuda3std3__45__cpo7crbeginE[1];
.global .align 1 .b8 _ZN34_INTERNAL_640ec418_4_k_cu_18c68b604cuda3std3__45__cpo5crendE[1];
.global .align 1 .b8 _ZN34_INTERNAL_640ec418_4_k_cu_18c68b604cuda3std3__436_GLOBAL__N__640ec418_4_k_cu_18c68b606ignoreE[1];
.global .align 1 .b8 _ZN34_INTERNAL_640ec418_4_k_cu_18c68b604cuda3std3__419piecewise_constructE[1];
.global .align 1 .b8 _ZN34_INTERNAL_640ec418_4_k_cu_18c68b604cuda3std3__48in_placeE[1];
.global .align 1 .b8 _ZN34_INTERNAL_640ec418_4_k_cu_18c68b604cuda3std3__420unreachable_sentinelE[1];
.global .align 1 .b8 _ZN34_INTERNAL_640ec418_4_k_cu_18c68b604cuda3std3__47nulloptE[1];
.global .align 1 .b8 _ZN34_INTERNAL_640ec418_4_k_cu_18c68b604cuda3std3__48unexpectE[1];
.global .align 1 .b8 _ZN34_INTERNAL_640ec418_4_k_cu_18c68b604cuda3std6ranges3__45__cpo4swapE[1];
.global .align 1 .b8 _ZN34_INTERNAL_640ec418_4_k_cu_18c68b604cuda3std6ranges3__45__cpo9iter_moveE[1];
.global .align 1 .b8 _ZN34_INTERNAL_640ec418_4_k_cu_18c68b604cuda3std6ranges3__45__cpo5beginE[1];
.global .align 1 .b8 _ZN34_INTERNAL_640ec418_4_k_cu_18c68b604cuda3std6ranges3__45__cpo3endE[1];
.global .align 1 .b8 _ZN34_INTERNAL_640ec418_4_k_cu_18c68b604cuda3std6ranges3__45__cpo6cbeginE[1];
.global .align 1 .b8 _ZN34_INTERNAL_640ec418_4_k_cu_18c68b604cuda3std6ranges3__45__cpo4cendE[1];
.global .align 1 .b8 _ZN34_INTERNAL_640ec418_4_k_cu_18c68b604cuda3std6ranges3__45__cpo7advanceE[1];
.global .align 1 .b8 _ZN34_INTERNAL_640ec418_4_k_cu_18c68b604cuda3std6ranges3__45__cpo9iter_swapE[1];
.global .align 1 .b8 _ZN34_INTERNAL_640ec418_4_k_cu_18c68b604cuda3std6ranges3__45__cpo4nextE[1];
.global .align 1 .b8 _ZN34_INTERNAL_640ec418_4_k_cu_18c68b604cuda3std6ranges3__45__cpo4prevE[1];
.global .align 1 .b8 _ZN34_INTERNAL_640ec418_4_k_cu_18c68b604cuda3std6ranges3__45__cpo4dataE[1];
.global .align 1 .b8 _ZN34_INTERNAL_640ec418_4_k_cu_18c68b604cuda3std6ranges3__45__cpo5cdataE[1];
.global .align 1 .b8 _ZN34_INTERNAL_640ec418_4_k_cu_18c68b604cuda3std6ranges3__45__cpo4sizeE[1];
.global .align 1 .b8 _ZN34_INTERNAL_640ec418_4_k_cu_18c68b604cuda3std6ranges3__45__cpo5ssizeE[1];
.global .align 1 .b8 _ZN34_INTERNAL_640ec418_4_k_cu_18c68b604cuda3std6ranges3__45__cpo8distanceE[1];
.global .align 1 .b8 _ZN34_INTERNAL_640ec418_4_k_cu_18c68b606thrust24THRUST_300001_SM_1000_NS8cuda_cub3parE[1];
.global .align 1 .b8 _ZN34_INTERNAL_640ec418_4_k_cu_18c68b606thrust24THRUST_300001_SM_1000_NS8cuda_cub10par_nosyncE[1];
.global .align 1 .b8 _ZN34_INTERNAL_640ec418_4_k_cu_18c68b606thrust24THRUST_300001_SM_1000_NS6system6detail10sequential3seqE[1];
.global .align 1 .b8 _ZN34_INTERNAL_640ec418_4_k_cu_18c68b606thrust24THRUST_300001_SM_1000_NS12placeholders2_1E[1];
.global .align 1 .b8 _ZN34_INTERNAL_640ec418_4_k_cu_18c68b606thrust24THRUST_300001_SM_1000_NS12placeholders2_2E[1];
.global .align 1 .b8 _ZN34_INTERNAL_640ec418_4_k_cu_18c68b606thrust24THRUST_300001_SM_1000_NS12placeholders2_3E[1];
.global .align 1 .b8 _ZN34_INTERNAL_640ec418_4_k_cu_18c68b606thrust24THRUST_300001_SM_1000_NS12placeholders2_4E[1];
.global .align 1 .b8 _ZN34_INTERNAL_640ec418_4_k_cu_18c68b606thrust24THRUST_300001_SM_1000_NS12placeholders2_5E[1];
.global .align 1 .b8 _ZN34_INTERNAL_640ec418_4_k_cu_18c68b606thrust24THRUST_300001_SM_1000_NS12placeholders2_6E[1];
.global .align 1 .b8 _ZN34_INTERNAL_640ec418_4_k_cu_18c68b606thrust24THRUST_300001_SM_1000_NS12placeholders2_7E[1];
.global .align 1 .b8 _ZN34_INTERNAL_640ec418_4_k_cu_18c68b606thrust24THRUST_300001_SM_1000_NS12placeholders2_8E[1];
.global .align 1 .b8 _ZN34_INTERNAL_640ec418_4_k_cu_18c68b606thrust24THRUST_300001_SM_1000_NS12placeholders2_9E[1];
.global .align 1 .b8 _ZN34_INTERNAL_640ec418_4_k_cu_18c68b606thrust24THRUST_300001_SM_1000_NS12placeholders3_10E[1];
.global .align 1 .b8 _ZN34_INTERNAL_640ec418_4_k_cu_18c68b606thrust24THRUST_300001_SM_1000_NS3seqE[1];

.visible .entry _Z16BruteForceKernelPKiPiPb(
	.param .u64 .ptr .align 1 _Z16BruteForceKernelPKiPiPb_param_0,
	.param .u64 .ptr .align 1 _Z16BruteForceKernelPKiPiPb_param_1,
	.param .u64 .ptr .align 1 _Z16BruteForceKernelPKiPiPb_param_2
)
{
	.reg .pred 	%p<36>;
	.reg .b16 	%rs<5>;
	.reg .b32 	%r<84>;
	.reg .b64 	%rd<75>;

	ld.param.u64 	%rd30, [_Z16BruteForceKernelPKiPiPb_param_0];
	ld.param.u64 	%rd72, [_Z16BruteForceKernelPKiPiPb_param_1];
	ld.param.u64 	%rd31, [_Z16BruteForceKernelPKiPiPb_param_2];
	cvta.to.global.u64 	%rd1, %rd31;
	cvta.to.global.u64 	%rd2, %rd30;
	ld.global.u32 	%r41, [%rd2];
	mul.wide.s32 	%rd32, %r41, 4;
	{ // callseq 0, 0
	.param .b64 param0;
	st.param.b64 	[param0], %rd32;
	.param .b64 retval0;
	call.uni (retval0), 
	malloc, 
	(
	param0
	);
	ld.param.b64 	%rd33, [retval0];
	} // callseq 0
	mov.u32 	%r1, %nctaid.x;
	mov.u32 	%r2, %nctaid.y;
	mov.u32 	%r3, %ntid.x;
	mov.u32 	%r4, %ntid.y;
	mul.lo.s32 	%r42, %r3, %r4;
	mov.u32 	%r43, %ntid.z;
	mul.lo.s32 	%r5, %r42, %r43;
	ld.global.u32 	%r83, [%rd2];
	setp.lt.s32 	%p5, %r83, 1;
	mov.b64 	%rd70, 1;
	@%p5 bra 	$L__BB0_9;
	and.b32  	%r7, %r83, 3;
	setp.lt.u32 	%p6, %r83, 4;
	mov.b64 	%rd67, 1;
	@%p6 bra 	$L__BB0_5;
	and.b32  	%r8, %r83, 2147483644;
	mov.b32 	%r71, 0;
	mov.b64 	%rd67, 1;
$L__BB0_3:
	mov.u64 	%rd4, %rd67;
	mul.lo.s64 	%rd67, %rd4, 81;
	add.s32 	%r71, %r71, 4;
	setp.ne.s32 	%p7, %r71, %r8;
	@%p7 bra 	$L__BB0_3;
	mul.lo.s64 	%rd69, %rd4, 27;
$L__BB0_5:
	setp.eq.s32 	%p8, %r7, 0;
	@%p8 bra 	$L__BB0_8;
	mov.b32 	%r72, 0;
$L__BB0_7:
	.pragma "nounroll";
	mov.u64 	%rd69, %rd67;
	mul.lo.s64 	%rd67, %rd69, 3;
	add.s32 	%r72, %r72, 1;
	setp.ne.s32 	%p9, %r72, %r7;
	@%p9 bra 	$L__BB0_7;
$L__BB0_8:
	mul.lo.s64 	%rd37, %rd69, 12884901888;
	shr.s64 	%rd70, %rd37, 32;
$L__BB0_9:
	mov.u32 	%r46, %nctaid.z;
	mul.lo.s32 	%r47, %r2, %r1;
	mul.lo.s32 	%r48, %r47, %r46;
	mul.lo.s32 	%r49, %r48, %r5;
	cvt.u64.u32 	%rd14, %r49;
	and.b64  	%rd38, %rd70, -4294967296;
	setp.ne.s64 	%p10, %rd38, 0;
	@%p10 bra 	$L__BB0_11;
	cvt.u32.u64 	%r50, %rd14;
	cvt.u32.u64 	%r51, %rd70;
	div.u32 	%r52, %r51, %r50;
	cvt.u64.u32 	%rd71, %r52;
	bra.uni 	$L__BB0_12;
$L__BB0_11:
	div.u64 	%rd71, %rd70, %rd14;
$L__BB0_12:
	mov.u32 	%r53, %ctaid.z;
	mov.u32 	%r54, %ctaid.y;
	mad.lo.s32 	%r55, %r2, %r53, %r54;
	mov.u32 	%r56, %ctaid.x;
	mad.lo.s32 	%r57, %r55, %r1, %r56;
	mul.wide.u32 	%rd39, %r57, %r5;
	mov.u32 	%r58, %tid.z;
	mov.u32 	%r59, %tid.y;
	mad.lo.s32 	%r60, %r4, %r58, %r59;
	mov.u32 	%r61, %tid.x;
	mad.lo.s32 	%r62, %r60, %r3, %r61;
	cvt.u64.u32 	%rd40, %r62;
	add.s64 	%rd41, %rd39, %rd40;
	add.s64 	%rd18, %rd71, 1;
	mad.lo.s64 	%rd73, %rd41, %rd71, %rd41;
	setp.ne.s64 	%p11, %rd41, 0;
	@%p11 bra 	$L__BB0_16;
	mul.wide.s32 	%rd42, %r83, 4;
	{ // callseq 1, 0
	.param .b64 param0;
	st.param.b64 	[param0], %rd42;
	.param .b64 retval0;
	call.uni (retval0), 
	malloc, 
	(
	param0
	);
	ld.param.b64 	%rd72, [retval0];
	} // callseq 1
	ld.global.u32 	%r83, [%rd2];
	setp.lt.s32 	%p12, %r83, 1;
	@%p12 bra 	$L__BB0_16;
	mov.b32 	%r73, 0;
$L__BB0_15:
	mul.wide.u32 	%rd44, %r73, 4;
	add.s64 	%rd45, %rd72, %rd44;
	mov.b32 	%r64, -2;
	st.u32 	[%rd45], %r64;
	add.s32 	%r73, %r73, 1;
	ld.global.u32 	%r83, [%rd2];
	setp.lt.s32 	%p13, %r73, %r83;
	@%p13 bra 	$L__BB0_15;
$L__BB0_16:
	setp.ge.u64 	%p14, %rd73, %rd70;
	@%p14 bra 	$L__BB0_35;
	add.s64 	%rd46, %rd73, %rd18;
	min.u64 	%rd22, %rd46, %rd70;
	ld.global.u8 	%rs1, [%rd1];
	setp.ne.s16 	%p15, %rs1, 0;
	setp.le.u64 	%p16, %rd46, %rd73;
	or.pred  	%p17, %p15, %p16;
	@%p17 bra 	$L__BB0_35;
	ld.const.u32 	%r18, [VertexTable];
$L__BB0_19:
	setp.lt.s32 	%p18, %r83, 1;
	@%p18 bra 	$L__BB0_22;
	mov.b32 	%r76, 0;
	mov.u64 	%rd74, %rd73;
$L__BB0_21:
	mul.wide.u32 	%rd47, %r76, 4;
	add.s64 	%rd48, %rd33, %rd47;
	mul.hi.u64 	%rd49, %rd74, -6148914691236517205;
	shr.u64 	%rd25, %rd49, 1;
	mul.lo.s64 	%rd50, %rd25, 3;
	sub.s64 	%rd51, %rd74, %rd50;
	st.u32 	[%rd48], %rd51;
	add.s32 	%r76, %r76, 1;
	ld.global.u32 	%r83, [%rd2];
	setp.lt.s32 	%p19, %r76, %r83;
	mov.u64 	%rd74, %rd25;
	@%p19 bra 	$L__BB0_21;
$L__BB0_22:
	setp.lt.s32 	%p20, %r83, 1;
	@%p20 bra 	$L__BB0_30;
	mov.b32 	%r79, 0;
	mov.u32 	%r78, %r18;
$L__BB0_24:
	cvt.u64.u32 	%rd26, %r79;
	add.s32 	%r26, %r79, 1;
	mul.wide.u32 	%rd52, %r79, 4;
	mov.u64 	%rd53, VertexTable;
	add.s64 	%rd54, %rd53, %rd52;
	ld.const.u32 	%r27, [%rd54+4];
	setp.ge.s32 	%p23, %r78, %r27;
	mov.pred 	%p35, 0;
	mov.pred 	%p34, -1;
	@%p23 bra 	$L__BB0_28;
	shl.b64 	%rd55, %rd26, 2;
	add.s64 	%rd56, %rd33, %rd55;
	ld.u32 	%r28, [%rd56];
	sub.s32 	%r81, %r78, %r27;
	add.s32 	%r80, %r78, 1;
$L__BB0_26:
	add.s32 	%r67, %r80, -1;
	mul.wide.s32 	%rd57, %r67, 4;
	mov.u64 	%rd58, EdgeTable;
	add.s64 	%rd59, %rd58, %rd57;
	ld.const.u32 	%r68, [%rd59];
	mul.wide.s32 	%rd60, %r68, 4;
	add.s64 	%rd61, %rd33, %rd60;
	ld.u32 	%r33, [%rd61];
	setp.ne.s32 	%p34, %r28, %r33;
	setp.ne.s32 	%p24, %r81, -1;
	and.pred  	%p25, %p24, %p34;
	add.s32 	%r81, %r81, 1;
	add.s32 	%r80, %r80, 1;
	@%p25 bra 	$L__BB0_26;
	setp.eq.s32 	%p35, %r28, %r33;
$L__BB0_28:
	setp.lt.s32 	%p26, %r26, %r83;
	and.pred  	%p27, %p34, %p26;
	mov.u32 	%r78, %r27;
	mov.u32 	%r79, %r26;
	@%p27 bra 	$L__BB0_24;
	@%p35 bra 	$L__BB0_34;
$L__BB0_30:
	ld.global.u8 	%rs2, [%rd1];
	setp.ne.s16 	%p28, %rs2, 0;
	@%p28 bra 	$L__BB0_34;
	mov.b16 	%rs3, 1;
	st.global.u8 	[%rd1], %rs3;
	ld.global.u32 	%r83, [%rd2];
	setp.lt.s32 	%p29, %r83, 1;
	@%p29 bra 	$L__BB0_34;
	mov.b32 	%r82, 0;
$L__BB0_33:
	mul.wide.u32 	%rd62, %r82, 4;
	add.s64 	%rd63, %rd33, %rd62;
	ld.u32 	%r70, [%rd63];
	add.s64 	%rd64, %rd72, %rd62;
	st.u32 	[%rd64], %r70;
	add.s32 	%r82, %r82, 1;
	ld.global.u32 	%r83, [%rd2];
	setp.lt.s32 	%p30, %r82, %r83;
	@%p30 bra 	$L__BB0_33;
$L__BB0_34:
	add.s64 	%rd73, %rd73, 1;
	ld.global.u8 	%rs4, [%rd1];
	setp.eq.s16 	%p31, %rs4, 0;
	setp.lt.u64 	%p32, %rd73, %rd22;
	and.pred  	%p33, %p31, %p32;
	@%p33 bra 	$L__BB0_19;
$L__BB0_35:
	ret;

}
	// .globl	_ZN3cub18CUB_300001_SM_10006detail11EmptyKernelIvEEvv
.visible .entry _ZN3cub18CUB_300001_SM_10006detail11EmptyKernelIvEEvv()
{


	ret;

}


// ===== COMPILED SASS (sm_100) =====

	.target	sm_100

	.elftype	@"ET_EXEC"


//--------------------- .note.nv.tkinfo           --------------------------
	.section	.note.nv.tkinfo,"",@"SHT_NOTE"
	.sectionflags	@"SHF_NOTE_NV_TKINFO"
	.tkinfo
        /*0018*/ 	.word	0x00000002
        /*0030*/ 	.string	""
        /*0030*/ 	.string	"ptxas"
        /*0030*/ 	.string	"Cuda compilation tools, release 13.0, V13.0.88"
        /*0030*/ 	.string	"Build cuda_13.0.r13.0/compiler.36424714_0"
        /*0030*/ 	.string	"-arch sm_100 -m 64 "



//--------------------- .note.nv.cuinfo           --------------------------
	.section	.note.nv.cuinfo,"",@"SHT_NOTE"
	.sectionflags	@"SHF_NOTE_NV_CUINFO"
        /*0018*/ 	.short	0x0002
        /*001a*/ 	.short	0x0064
        /*001c*/ 	.short	0x0082
	.zero		2


//--------------------- .nv.info                  --------------------------
	.section	.nv.info,"",@"SHT_CUDA_INFO"
	.align	4


	//----- nvinfo : EIATTR_REGCOUNT
	.align		4
        /*0000*/ 	.byte	0x04, 0x2f
        /*0002*/ 	.short	(.L_46 - .L_45)
	.align		4
.L_45:
        /*0004*/ 	.word	index@(_Z16BruteForceKernelPKiPiPb)
        /*0008*/ 	.word	0x0000001e


	//----- nvinfo : EIATTR_FRAME_SIZE
	.align		4
.L_46:
        /*000c*/ 	.byte	0x04, 0x11
        /*000e*/ 	.short	(.L_48 - .L_47)
	.align		4
.L_47:
        /*0010*/ 	.word	index@($__internal_0_$__cuda_sm20_div_u64)
        /*0014*/ 	.word	0x00000000


	//----- nvinfo : EIATTR_FRAME_SIZE
	.align		4
.L_48:
        /*0018*/ 	.byte	0x04, 0x11
        /*001a*/ 	.short	(.L_50 - .L_49)
	.align		4
.L_49:
        /*001c*/ 	.word	index@(_Z16BruteForceKernelPKiPiPb)
        /*0020*/ 	.word	0x00000000


	//----- nvinfo : EIATTR_REGCOUNT
	.align		4
.L_50:
        /*0024*/ 	.byte	0x04, 0x2f
        /*0026*/ 	.short	(.L_52 - .L_51)
	.align		4
.L_51:
        /*0028*/ 	.word	index@(_ZN3cub18CUB_300001_SM_10006detail11EmptyKernelIvEEvv)
        /*002c*/ 	.word	0x00000004


	//----- nvinfo : EIATTR_FRAME_SIZE
	.align		4
.L_52:
        /*0030*/ 	.byte	0x04, 0x11
        /*0032*/ 	.short	(.L_54 - .L_53)
	.align		4
.L_53:
        /*0034*/ 	.word	index@(_ZN3cub18CUB_300001_SM_10006detail11EmptyKernelIvEEvv)
        /*0038*/ 	.word	0x00000000


	//----- nvinfo : EIATTR_MIN_STACK_SIZE
	.align		4
.L_54:
        /*003c*/ 	.byte	0x04, 0x12
        /*003e*/ 	.short	(.L_56 - .L_55)
	.align		4
.L_55:
        /*0040*/ 	.word	index@(_ZN3cub18CUB_300001_SM_10006detail11EmptyKernelIvEEvv)
        /*0044*/ 	.word	0x00000000


	//----- nvinfo : EIATTR_MIN_STACK_SIZE
	.align		4
.L_56:
        /*0048*/ 	.byte	0x04, 0x12
        /*004a*/ 	.short	(.L_58 - .L_57)
	.align		4
.L_57:
        /*004c*/ 	.word	index@(_Z16BruteForceKernelPKiPiPb)
        /*0050*/ 	.word	0x00000000
.L_58:


//--------------------- .nv.compat                --------------------------
	.section	.nv.compat,"",@"SHT_CUDA_COMPAT_INFO"
	.align	4
        /*0000*/ 	.byte	0x02, 0x09, 0x00, 0x00, 0x02, 0x02, 0x01, 0x00, 0x02, 0x05, 0x05, 0x00, 0x03, 0x07, 0x01, 0x01
        /*0010*/ 	.byte	0x02, 0x03, 0x00, 0x00, 0x02, 0x06, 0x01, 0x00, 0x04, 0x0b, 0x08, 0x00, 0x09, 0x00, 0x00, 0x00
        /*0020*/ 	.byte	0x00, 0x00, 0x00, 0x00


//--------------------- .nv.info._ZN3cub18CUB_300001_SM_10006detail11EmptyKernelIvEEvv --------------------------
	.section	.nv.info._ZN3cub18CUB_300001_SM_10006detail11EmptyKernelIvEEvv,"",@"SHT_CUDA_INFO"
	.sectionflags	@""
	.align	4


	//----- nvinfo : EIATTR_CUDA_API_VERSION
	.align		4
        /*0000*/ 	.byte	0x04, 0x37
        /*0002*/ 	.short	(.L_60 - .L_59)
.L_59:
        /*0004*/ 	.word	0x00000082


	//----- nvinfo : EIATTR_SPARSE_MMA_MASK
	.align		4
.L_60:
        /*0008*/ 	.byte	0x03, 0x50
        /*000a*/ 	.short	0x0000


	//----- nvinfo : EIATTR_MAXREG_COUNT
	.align		4
        /*000c*/ 	.byte	0x03, 0x1b
        /*000e*/ 	.short	0x00ff


	//----- nvinfo : EIATTR_MERCURY_ISA_VERSION
	.align		4
        /*0010*/ 	.byte	0x03, 0x5f
        /*0012*/ 	.short	0x0101


	//----- nvinfo : EIATTR_VRC_CTA_INIT_COUNT
	.align		4
        /*0014*/ 	.byte	0x02, 0x4a
	.zero		1
	.zero		1


	//----- nvinfo : EIATTR_EXIT_INSTR_OFFSETS
	.align		4
        /*0018*/ 	.byte	0x04, 0x1c
        /*001a*/ 	.short	(.L_62 - .L_61)


	//   ....[0]....
.L_61:
        /*001c*/ 	.word	0x00000010


	//----- nvinfo : EIATTR_SW_WAR
	.align		4
.L_62:
        /*0020*/ 	.byte	0x04, 0x36
        /*0022*/ 	.short	(.L_64 - .L_63)
.L_63:
        /*0024*/ 	.word	0x00000008
.L_64:


//--------------------- .nv.info._Z16BruteForceKernelPKiPiPb --------------------------
	.section	.nv.info._Z16BruteForceKernelPKiPiPb,"",@"SHT_CUDA_INFO"
	.sectionflags	@""
	.align	4


	//----- nvinfo : EIATTR_CUDA_API_VERSION
	.align		4
        /*0000*/ 	.byte	0x04, 0x37
        /*0002*/ 	.short	(.L_66 - .L_65)
.L_65:
        /*0004*/ 	.word	0x00000082


	//----- nvinfo : EIATTR_KPARAM_INFO
	.align		4
.L_66:
        /*0008*/ 	.byte	0x04, 0x17
        /*000a*/ 	.short	(.L_68 - .L_67)
.L_67:
        /*000c*/ 	.word	0x00000000
        /*0010*/ 	.short	0x0002
        /*0012*/ 	.short	0x0010
        /*0014*/ 	.byte	0x00, 0xf5, 0x21, 0x00


	//----- nvinfo : EIATTR_KPARAM_INFO
	.align		4
.L_68:
        /*0018*/ 	.byte	0x04, 0x17
        /*001a*/ 	.short	(.L_70 - .L_69)
.L_69:
        /*001c*/ 	.word	0x00000000
        /*0020*/ 	.short	0x0001
        /*0022*/ 	.short	0x0008
        /*0024*/ 	.byte	0x00, 0xf5, 0x21, 0x00


	//----- nvinfo : EIATTR_KPARAM_INFO
	.align		4
.L_70:
        /*0028*/ 	.byte	0x04, 0x17
        /*002a*/ 	.short	(.L_72 - .L_71)
.L_71:
        /*002c*/ 	.word	0x00000000
        /*0030*/ 	.short	0x0000
        /*0032*/ 	.short	0x0000
        /*0034*/ 	.byte	0x00, 0xf5, 0x21, 0x00


	//----- nvinfo : EIATTR_SPARSE_MMA_MASK
	.align		4
.L_72:
        /*0038*/ 	.byte	0x03, 0x50
        /*003a*/ 	.short	0x0000


	//----- nvinfo : EIATTR_MAXREG_COUNT
	.align		4
        /*003c*/ 	.byte	0x03, 0x1b
        /*003e*/ 	.short	0x00ff


	//----- nvinfo : EIATTR_EXTERNS
	.align		4
        /*0040*/ 	.byte	0x04, 0x0f
        /*0042*/ 	.short	(.L_74 - .L_73)


	//   ....[0]....
	.align		4
.L_73:
        /*0044*/ 	.word	index@(malloc)


	//----- nvinfo : EIATTR_MERCURY_ISA_VERSION
	.align		4
.L_74:
        /*0048*/ 	.byte	0x03, 0x5f
        /*004a*/ 	.short	0x0101


	//----- nvinfo : EIATTR_VRC_CTA_INIT_COUNT
	.align		4
        /*004c*/ 	.byte	0x02, 0x4a
	.zero		1
	.zero		1


	//----- nvinfo : EIATTR_SYSCALL_OFFSETS
	.align		4
        /*0050*/ 	.byte	0x04, 0x46
        /*0052*/ 	.short	(.L_76 - .L_75)


	//   ....[0]....
.L_75:
        /*0054*/ 	.word	0x000000b0


	//   ....[1]....
        /*0058*/ 	.word	0x00000870


	//----- nvinfo : EIATTR_EXIT_INSTR_OFFSETS
	.align		4
.L_76:
        /*005c*/ 	.byte	0x04, 0x1c
        /*005e*/ 	.short	(.L_78 - .L_77)


	//   ....[0]....
.L_77:
        /*0060*/ 	.word	0x000009b0


	//   ....[1]....
        /*0064*/ 	.word	0x00000a70


	//   ....[2]....
        /*0068*/ 	.word	0x000010a0


	//   ....[3]....
        /*006c*/ 	.word	0x000010c0


	//----- nvinfo : EIATTR_CRS_STACK_SIZE
	.align		4
.L_78:
        /*0070*/ 	.byte	0x04, 0x1e
        /*0072*/ 	.short	(.L_80 - .L_79)
.L_79:
        /*0074*/ 	.word	0x00000000


	//----- nvinfo : EIATTR_CBANK_PARAM_SIZE
	.align		4
.L_80:
        /*0078*/ 	.byte	0x03, 0x19
        /*007a*/ 	.short	0x0018


	//----- nvinfo : EIATTR_PARAM_CBANK
	.align		4
        /*007c*/ 	.byte	0x04, 0x0a
        /*007e*/ 	.short	(.L_82 - .L_81)
	.align		4
.L_81:
        /*0080*/ 	.word	index@(.nv.constant0._Z16BruteForceKernelPKiPiPb)
        /*0084*/ 	.short	0x0380
        /*0086*/ 	.short	0x0018


	//----- nvinfo : EIATTR_SW_WAR
	.align		4
.L_82:
        /*0088*/ 	.byte	0x04, 0x36
        /*008a*/ 	.short	(.L_84 - .L_83)
.L_83:
        /*008c*/ 	.word	0x00000008
.L_84:


//--------------------- .nv.callgraph             --------------------------
	.section	.nv.callgraph,"",@"SHT_CUDA_CALLGRAPH"
	.align	4
	.sectionentsize	8
	.align		4
        /*0000*/ 	.word	0x00000000
	.align		4
        /*0004*/ 	.word	0xffffffff
	.align		4
        /*0008*/ 	.word	index@(_Z16BruteForceKernelPKiPiPb)
	.align		4
        /*000c*/ 	.word	index@(malloc)
	.align		4
        /*0010*/ 	.word	0x00000000
	.align		4
        /*0014*/ 	.word	0xfffffffe
	.align		4
        /*0018*/ 	.word	0x00000000
	.align		4
        /*001c*/ 	.word	0xfffffffd
	.align		4
        /*0020*/ 	.word	0x00000000
	.align		4
        /*0024*/ 	.word	0xfffffffc


//--------------------- .nv.constant3             --------------------------
	.section	.nv.constant3,"a",@progbits
	.align	4
.nv.constant3:
	.type		EdgeTable,@object
	.size		EdgeTable,(VertexTable - EdgeTable)
EdgeTable:
	.zero		32
	.type		VertexTable,@object
	.size		VertexTable,(.L_1 - VertexTable)
VertexTable:
	.zero		24
.L_1:


//--------------------- .nv.constant4             --------------------------
	.section	.nv.constant4,"a",@progbits
	.align	8
	.align		8
.nv.constant4:
        /*0000*/ 	.dword	_ZN34_INTERNAL_640ec418_4_k_cu_18c68b604cuda3std3__45__cpo5beginE
	.align		8
        /*0008*/ 	.dword	_ZN34_INTERNAL_640ec418_4_k_cu_18c68b604cuda3std3__45__cpo3endE
	.align		8
        /*0010*/ 	.dword	_ZN34_INTERNAL_640ec418_4_k_cu_18c68b604cuda3std3__45__cpo6cbeginE
	.align		8
        /*0018*/ 	.dword	_ZN34_INTERNAL_640ec418_4_k_cu_18c68b604cuda3std3__45__cpo4cendE
	.align		8
        /*0020*/ 	.dword	_ZN34_INTERNAL_640ec418_4_k_cu_18c68b604cuda3std3__45__cpo6rbeginE
	.align		8
        /*0028*/ 	.dword	_ZN34_INTERNAL_640ec418_4_k_cu_18c68b604cuda3std3__45__cpo4rendE
	.align		8
        /*0030*/ 	.dword	_ZN34_INTERNAL_640ec418_4_k_cu_18c68b604cuda3std3__45__cpo7crbeginE
	.align		8
        /*0038*/ 	.dword	_ZN34_INTERNAL_640ec418_4_k_cu_18c68b604cuda3std3__45__cpo5crendE
	.align		8
        /*0040*/ 	.dword	_ZN34_INTERNAL_640ec418_4_k_cu_18c68b604cuda3std3__436_GLOBAL__N__640ec418_4_k_cu_18c68b606ignoreE
	.align		8
        /*0048*/ 	.dword	_ZN34_INTERNAL_640ec418_4_k_cu_18c68b604cuda3std3__419piecewise_constructE
	.align		8
        /*0050*/ 	.dword	_ZN34_INTERNAL_640ec418_4_k_cu_18c68b604cuda3std3__48in_placeE
	.align		8
        /*0058*/ 	.dword	_ZN34_INTERNAL_640ec418_4_k_cu_18c68b604cuda3std3__420unreachable_sentinelE
	.align		8
        /*0060*/ 	.dword	_ZN34_INTERNAL_640ec418_4_k_cu_18c68b604cuda3std3__47nulloptE
	.align		8
        /*0068*/ 	.dword	_ZN34_INTERNAL_640ec418_4_k_cu_18c68b604cuda3std3__48unexpectE
	.align		8
        /*0070*/ 	.dword	_ZN34_INTERNAL_640ec418_4_k_cu_18c68b604cuda3std6ranges3__45__cpo4swapE
	.align		8
        /*0078*/ 	.dword	_ZN34_INTERNAL_640ec418_4_k_cu_18c68b604cuda3std6ranges3__45__cpo9iter_moveE
	.align		8
        /*0080*/ 	.dword	_ZN34_INTERNAL_640ec418_4_k_cu_18c68b604cuda3std6ranges3__45__cpo5beginE
	.align		8
        /*0088*/ 	.dword	_ZN34_INTERNAL_640ec418_4_k_cu_18c68b604cuda3std6ranges3__45__cpo3endE
	.align		8
        /*0090*/ 	.dword	_ZN34_INTERNAL_640ec418_4_k_cu_18c68b604cuda3std6ranges3__45__cpo6cbeginE
	.align		8
        /*0098*/ 	.dword	_ZN34_INTERNAL_640ec418_4_k_cu_18c68b604cuda3std6ranges3__45__cpo4cendE
	.align		8
        /*00a0*/ 	.dword	_ZN34_INTERNAL_640ec418_4_k_cu_18c68b604cuda3std6ranges3__45__cpo7advanceE
	.align		8
        /*00a8*/ 	.dword	_ZN34_INTERNAL_640ec418_4_k_cu_18c68b604cuda3std6ranges3__45__cpo9iter_swapE
	.align		8
        /*00b0*/ 	.dword	_ZN34_INTERNAL_640ec418_4_k_cu_18c68b604cuda3std6ranges3__45__cpo4nextE
	.align		8
        /*00b8*/ 	.dword	_ZN34_INTERNAL_640ec418_4_k_cu_18c68b604cuda3std6ranges3__45__cpo4prevE
	.align		8
        /*00c0*/ 	.dword	_ZN34_INTERNAL_640ec418_4_k_cu_18c68b604cuda3std6ranges3__45__cpo4dataE
	.align		8
        /*00c8*/ 	.dword	_ZN34_INTERNAL_640ec418_4_k_cu_18c68b604cuda3std6ranges3__45__cpo5cdataE
	.align		8
        /*00d0*/ 	.dword	_ZN34_INTERNAL_640ec418_4_k_cu_18c68b604cuda3std6ranges3__45__cpo4sizeE
	.align		8
        /*00d8*/ 	.dword	_ZN34_INTERNAL_640ec418_4_k_cu_18c68b604cuda3std6ranges3__45__cpo5ssizeE
	.align		8
        /*00e0*/ 	.dword	_ZN34_INTERNAL_640ec418_4_k_cu_18c68b604cuda3std6ranges3__45__cpo8distanceE
	.align		8
        /*00e8*/ 	.dword	_ZN34_INTERNAL_640ec418_4_k_cu_18c68b606thrust24THRUST_300001_SM_1000_NS8cuda_cub3parE
	.align		8
        /*00f0*/ 	.dword	_ZN34_INTERNAL_640ec418_4_k_cu_18c68b606thrust24THRUST_300001_SM_1000_NS8cuda_cub10par_nosyncE
	.align		8
        /*00f8*/ 	.dword	_ZN34_INTERNAL_640ec418_4_k_cu_18c68b606thrust24THRUST_300001_SM_1000_NS6system6detail10sequential3seqE
	.align		8
        /*0100*/ 	.dword	_ZN34_INTERNAL_640ec418_4_k_cu_18c68b606thrust24THRUST_300001_SM_1000_NS12placeholders2_1E
	.align		8
        /*0108*/ 	.dword	_ZN34_INTERNAL_640ec418_4_k_cu_18c68b606thrust24THRUST_300001_SM_1000_NS12placeholders2_2E
	.align		8
        /*0110*/ 	.dword	_ZN34_INTERNAL_640ec418_4_k_cu_18c68b606thrust24THRUST_300001_SM_1000_NS12placeholders2_3E
	.align		8
        /*0118*/ 	.dword	_ZN34_INTERNAL_640ec418_4_k_cu_18c68b606thrust24THRUST_300001_SM_1000_NS12placeholders2_4E
	.align		8
        /*0120*/ 	.dword	_ZN34_INTERNAL_640ec418_4_k_cu_18c68b606thrust24THRUST_300001_SM_1000_NS12placeholders2_5E
	.align		8
        /*0128*/ 	.dword	_ZN34_INTERNAL_640ec418_4_k_cu_18c68b606thrust24THRUST_300001_SM_1000_NS12placeholders2_6E
	.align		8
        /*0130*/ 	.dword	_ZN34_INTERNAL_640ec418_4_k_cu_18c68b606thrust24THRUST_300001_SM_1000_NS12placeholders2_7E
	.align		8
        /*0138*/ 	.dword	_ZN34_INTERNAL_640ec418_4_k_cu_18c68b606thrust24THRUST_300001_SM_1000_NS12placeholders2_8E
	.align		8
        /*0140*/ 	.dword	_ZN34_INTERNAL_640ec418_4_k_cu_18c68b606thrust24THRUST_300001_SM_1000_NS12placeholders2_9E
	.align		8
        /*0148*/ 	.dword	_ZN34_INTERNAL_640ec418_4_k_cu_18c68b606thrust24THRUST_300001_SM_1000_NS12placeholders3_10E
	.align		8
        /*0150*/ 	.dword	_ZN34_INTERNAL_640ec418_4_k_cu_18c68b606thrust24THRUST_300001_SM_1000_NS3seqE
	.align		8
        /*0158*/ 	.dword	malloc


//--------------------- .text._ZN3cub18CUB_300001_SM_10006detail11EmptyKernelIvEEvv --------------------------
	.section	.text._ZN3cub18CUB_300001_SM_10006detail11EmptyKernelIvEEvv,"ax",@progbits
	.align	128
        .global         _ZN3cub18CUB_300001_SM_10006detail11EmptyKernelIvEEvv
        .type           _ZN3cub18CUB_300001_SM_10006detail11EmptyKernelIvEEvv,@function
        .size           _ZN3cub18CUB_300001_SM_10006detail11EmptyKernelIvEEvv,(.L_x_36 - _ZN3cub18CUB_300001_SM_10006detail11EmptyKernelIvEEvv)
        .other          _ZN3cub18CUB_300001_SM_10006detail11EmptyKernelIvEEvv,@"STO_CUDA_ENTRY STV_DEFAULT"
_ZN3cub18CUB_300001_SM_10006detail11EmptyKernelIvEEvv:
.text._ZN3cub18CUB_300001_SM_10006detail11EmptyKernelIvEEvv:
[----:B------:R-:W-:Y:S01]  /*0000*/  LDC R1, c[0x0][0x37c] ;  /* 0x0000df00ff017b82 */ /* 0x000fe20000000800 */
[----:B------:R-:W-:Y:S05]  /*0010*/  EXIT ;  /* 0x000000000000794d */ /* 0x000fea0003800000 */
.L_x_0:
[----:B------:R-:W-:-:S00]  /*0020*/  BRA `(.L_x_0) ;  /* 0xfffffffc00fc7947 */ /* 0x000fc0000383ffff */
[----:B------:R-:W-:-:S00]  /*0030*/  NOP ;  /* 0x0000000000007918 */ /* 0x000fc00000000000 */
        /* <DEDUP_REMOVED lines=12> */
.L_x_36:


//--------------------- .text._Z16BruteForceKernelPKiPiPb --------------------------
	.section	.text._Z16BruteForceKernelPKiPiPb,"ax",@progbits
	.align	128
        .global         _Z16BruteForceKernelPKiPiPb
        .type           _Z16BruteForceKernelPKiPiPb,@function
        .size           _Z16BruteForceKernelPKiPiPb,(.L_x_35 - _Z16BruteForceKernelPKiPiPb)
        .other          _Z16BruteForceKernelPKiPiPb,@"STO_CUDA_ENTRY STV_DEFAULT"
_Z16BruteForceKernelPKiPiPb:
.text._Z16BruteForceKernelPKiPiPb:
[----:B------:R-:W0:Y:S08]  /*0000*/  LDC R1, c[0x0][0x37c] ;  /* 0x0000df00ff017b82 */ /* 0x000e300000000800 */
[----:B------:R-:W1:Y:S01]  /*0010*/  LDC.64 R2, c[0x0][0x380] ;  /* 0x0000e000ff027b82 */ /* 0x000e620000000a00 */
[----:B------:R-:W1:Y:S02]  /*0020*/  LDCU.64 UR36, c[0x0][0x358] ;  /* 0x00006b00ff2477ac */ /* 0x000e640008000a00 */
[----:B-1----:R-:W2:Y:S01]  /*0030*/  LDG.E R2, desc[UR36][R2.64] ;  /* 0x0000002402027981 */ /* 0x002ea2000c1e1900 */
[----:B------:R-:W-:Y:S01]  /*0040*/  MOV R0, 0x158 ;  /* 0x0000015800007802 */ /* 0x000fe20000000f00 */
[----:B------:R-:W1:Y:S03]  /*0050*/  LDCU.64 UR4, c[0x0][0x388] ;  /* 0x00007100ff0477ac */ /* 0x000e660008000a00 */
[----:B------:R3:W4:Y:S01]  /*0060*/  LDC.64 R6, c[0x4][R0] ;  /* 0x0100000000067b82 */ /* 0x0007220000000a00 */
[----:B-1----:R-:W-:-:S02]  /*0070*/  IMAD.U32 R22, RZ, RZ, UR4 ;  /* 0x00000004ff167e24 */ /* 0x002fc4000f8e00ff */
[----:B------:R-:W-:Y:S02]  /*0080*/  IMAD.U32 R23, RZ, RZ, UR5 ;  /* 0x00000005ff177e24 */ /* 0x000fe4000f8e00ff */
[----:B0-234-:R-:W-:-:S07]  /*0090*/  IMAD.WIDE R4, R2, 0x4, RZ ;  /* 0x0000000402047825 */ /* 0x01dfce00078e02ff */
[----:B------:R-:W-:-:S07]  /*00a0*/  LEPC R20, `(.L_x_1) ;  /* 0x000000001014794e */ /* 0x000fce0000000000 */
[----:B------:R-:W-:Y:S05]  /*00b0*/  CALL.ABS.NOINC R6 ;  /* 0x0000000006007343 */ /* 0x000fea0003c00000 */
.L_x_1:
[----:B------:R-:W0:Y:S02]  /*00c0*/  LDC.64 R10, c[0x0][0x380] ;  /* 0x0000e000ff0a7b82 */ /* 0x000e240000000a00 */
[----:B0-----:R-:W2:Y:S06]  /*00d0*/  LDG.E R0, desc[UR36][R10.64] ;  /* 0x000000240a007981 */ /* 0x001eac000c1e1900 */
[----:B------:R-:W0:Y:S01]  /*00e0*/  LDC R3, c[0x0][0x370] ;  /* 0x0000dc00ff037b82 */ /* 0x000e220000000800 */
[----:B------:R-:W-:Y:S02]  /*00f0*/  HFMA2 R24, -RZ, RZ, 0, 0 ;  /* 0x00000000ff187431 */ /* 0x000fe400000001ff */
[----:B------:R-:W-:-:S02]  /*0100*/  IMAD.MOV.U32 R2, RZ, RZ, 0x1 ;  /* 0x00000001ff027424 */ /* 0x000fc400078e00ff */
[----:B------:R-:W-:Y:S02]  /*0110*/  IMAD.MOV.U32 R16, RZ, RZ, R4 ;  /* 0x000000ffff107224 */ /* 0x000fe400078e0004 */
[----:B------:R-:W-:Y:S01]  /*0120*/  IMAD.MOV.U32 R17, RZ, RZ, R5 ;  /* 0x000000ffff117224 */ /* 0x000fe200078e0005 */
[----:B------:R-:W1:Y:S08]  /*0130*/  LDC R6, c[0x0][0x374] ;  /* 0x0000dd00ff067b82 */ /* 0x000e700000000800 */
[----:B------:R-:W3:Y:S08]  /*0140*/  LDC R7, c[0x0][0x360] ;  /* 0x0000d800ff077b82 */ /* 0x000ef00000000800 */
[----:B------:R-:W3:Y:S01]  /*0150*/  LDC R8, c[0x0][0x364] ;  /* 0x0000d900ff087b82 */ /* 0x000ee20000000800 */
[----:B------:R-:W4:Y:S01]  /*0160*/  LDCU UR4, c[0x0][0x368] ;  /* 0x00006d00ff0477ac */ /* 0x000f220008000800 */
[----:B---3--:R-:W-:-:S04]  /*0170*/  IMAD R9, R7, R8, RZ ;  /* 0x0000000807097224 */ /* 0x008fc800078e02ff */
[----:B----4-:R-:W-:Y:S01]  /*0180*/  IMAD R9, R9, UR4, RZ ;  /* 0x0000000409097c24 */ /* 0x010fe2000f8e02ff */
[----:B--2---:R-:W-:-:S13]  /*0190*/  ISETP.GE.AND P0, PT, R0, 0x1, PT ;  /* 0x000000010000780c */ /* 0x004fda0003f06270 */
[----:B01----:R-:W-:Y:S05]  /*01a0*/  @!P0 BRA `(.L_x_2) ;  /* 0x0000000000d48947 */ /* 0x003fea0003800000 */
[C---:B------:R-:W-:Y:S01]  /*01b0*/  ISETP.GE.U32.AND P0, PT, R0.reuse, 0x4, PT ;  /* 0x000000040000780c */ /* 0x040fe20003f06070 */
[----:B------:R-:W-:Y:S01]  /*01c0*/  IMAD.MOV.U32 R5, RZ, RZ, 0x1 ;  /* 0x00000001ff057424 */ /* 0x000fe200078e00ff */
[----:B------:R-:W-:-:S11]  /*01d0*/  LOP3.LUT R11, R0, 0x3, RZ, 0xc0, !PT ;  /* 0x00000003000b7812 */ /* 0x000fd600078ec0ff */
[----:B------:R-:W-:Y:S05]  /*01e0*/  @!P0 BRA `(.L_x_3) ;  /* 0x0000000000908947 */ /* 0x000fea0003800000 */
[----:B------:R-:W-:Y:S01]  /*01f0*/  LOP3.LUT R13, R0, 0x7ffffffc, RZ, 0xc0, !PT ;  /* 0x7ffffffc000d7812 */ /* 0x000fe200078ec0ff */
[----:B------:R-:W-:Y:S01]  /*0200*/  BSSY.RECONVERGENT B0, `(.L_x_4) ;  /* 0x0000021000007945 */ /* 0x000fe20003800200 */
[----:B------:R-:W-:Y:S01]  /*0210*/  MOV R2, RZ ;  /* 0x000000ff00027202 */ /* 0x000fe20000000f00 */
[----:B------:R-:W-:Y:S01]  /*0220*/  IMAD.MOV.U32 R5, RZ, RZ, 0x1 ;  /* 0x00000001ff057424 */ /* 0x000fe200078e00ff */
[----:B------:R-:W-:-:S13]  /*0230*/  ISETP.GT.AND P0, PT, R13, RZ, PT ;  /* 0x000000ff0d00720c */ /* 0x000fda0003f04270 */
[----:B------:R-:W-:Y:S05]  /*0240*/  @!P0 BRA `(.L_x_5) ;  /* 0x0000000000548947 */ /* 0x000fea0003800000 */
[----:B------:R-:W-:Y:S01]  /*0250*/  IMAD.IADD R4, R13, 0x1, -R2 ;  /* 0x000000010d047824 */ /* 0x000fe200078e0a02 */
[----:B------:R-:W-:-:S04]  /*0260*/  PLOP3.LUT P0, PT, PT, PT, PT, 0x80, 0x8 ;  /* 0x000000000008781c */ /* 0x000fc80003f0f070 */
[----:B------:R-:W-:-:S13]  /*0270*/  ISETP.GT.AND P1, PT, R4, 0xc, PT ;  /* 0x0000000c0400780c */ /* 0x000fda0003f24270 */
[----:B------:R-:W-:Y:S05]  /*0280*/  @!P1 BRA `(.L_x_6) ;  /* 0x0000000000249947 */ /* 0x000fea0003800000 */
[----:B------:R-:W-:Y:S01]  /*0290*/  BSSY.RECONVERGENT B1, `(.L_x_6) ;  /* 0x0000008000017945 */ /* 0x000fe20003800200 */
[----:B------:R-:W-:Y:S01]  /*02a0*/  PLOP3.LUT P0, PT, PT, PT, PT, 0x8, 0x80 ;  /* 0x000000000080781c */ /* 0x000fe20003f0e170 */
[----:B------:R-:W-:-:S12]  /*02b0*/  VIADD R15, R13, 0xfffffff4 ;  /* 0xfffffff40d0f7836 */ /* 0x000fd80000000000 */
.L_x_7:
[----:B------:R-:W-:Y:S01]  /*02c0*/  IADD3 R2, PT, PT, R2, 0x10, RZ ;  /* 0x0000001002027810 */ /* 0x000fe20007ffe0ff */
[----:B------:R-:W-:-:S03]  /*02d0*/  IMAD R4, R5, 0x81bf1, RZ ;  /* 0x00081bf105047824 */ /* 0x000fc600078e02ff */
[----:B------:R-:W-:Y:S01]  /*02e0*/  ISETP.GE.AND P1, PT, R2, R15, PT ;  /* 0x0000000f0200720c */ /* 0x000fe20003f26270 */
[----:B------:R-:W-:-:S12]  /*02f0*/  IMAD R5, R4, 0x51, RZ ;  /* 0x0000005104057824 */ /* 0x000fd800078e02ff */
[----:B------:R-:W-:Y:S05]  /*0300*/  @!P1 BRA `(.L_x_7) ;  /* 0xfffffffc00ec9947 */ /* 0x000fea000383ffff */
[----:B------:R-:W-:Y:S05]  /*0310*/  BSYNC.RECONVERGENT B1 ;  /* 0x0000000000017941 */ /* 0x000fea0003800200 */
.L_x_6:
[----:B------:R-:W-:-:S05]  /*0320*/  IMAD.IADD R10, R13, 0x1, -R2 ;  /* 0x000000010d0a7824 */ /* 0x000fca00078e0a02 */
[----:B------:R-:W-:-:S13]  /*0330*/  ISETP.GT.AND P1, PT, R10, 0x4, PT ;  /* 0x000000040a00780c */ /* 0x000fda0003f24270 */
[----:B------:R-:W-:Y:S01]  /*0340*/  @P1 VIADD R2, R2, 0x8 ;  /* 0x0000000802021836 */ /* 0x000fe20000000000 */
[----:B------:R-:W-:Y:S01]  /*0350*/  @P1 PLOP3.LUT P0, PT, PT, PT, PT, 0x8, 0x80 ;  /* 0x000000000080181c */ /* 0x000fe20003f0e170 */
[----:B------:R-:W-:-:S03]  /*0360*/  @P1 IMAD.U32 R4, R5, 0x51, RZ ;  /* 0x0000005105041824 */ /* 0x000fc600078e00ff */
[----:B------:R-:W-:Y:S01]  /*0370*/  ISETP.NE.OR P0, PT, R2, R13, P0 ;  /* 0x0000000d0200720c */ /* 0x000fe20000705670 */
[----:B------:R-:W-:-:S12]  /*0380*/  @P1 IMAD.U32 R5, R4, 0x51, RZ ;  /* 0x0000005104051824 */ /* 0x000fd800078e00ff */
[----:B------:R-:W-:Y:S05]  /*0390*/  @!P0 BRA `(.L_x_8) ;  /* 0x00000000001c8947 */ /* 0x000fea0003800000 */
.L_x_5:
[----:B------:R-:W-:Y:S01]  /*03a0*/  BSSY.RECONVERGENT B1, `(.L_x_8) ;  /* 0x0000006000017945 */ /* 0x000fe20003800200 */
.L_x_9:
[----:B------:R-:W-:Y:S01]  /*03b0*/  VIADD R2, R2, 0x4 ;  /* 0x0000000402027836 */ /* 0x000fe20000000000 */
[----:B------:R-:W-:Y:S01]  /*03c0*/  MOV R4, R5 ;  /* 0x0000000500047202 */ /* 0x000fe20000000f00 */
[----:B------:R-:W-:-:S03]  /*03d0*/  IMAD R5, R5, 0x51, RZ ;  /* 0x0000005105057824 */ /* 0x000fc600078e02ff */
[----:B------:R-:W-:-:S13]  /*03e0*/  ISETP.NE.AND P0, PT, R2, R13, PT ;  /* 0x0000000d0200720c */ /* 0x000fda0003f05270 */
[----:B------:R-:W-:Y:S05]  /*03f0*/  @P0 BRA `(.L_x_9) ;  /* 0xfffffffc00ec0947 */ /* 0x000fea000383ffff */
[----:B------:R-:W-:Y:S05]  /*0400*/  BSYNC.RECONVERGENT B1 ;  /* 0x0000000000017941 */ /* 0x000fea0003800200 */
.L_x_8:
[----:B------:R-:W-:Y:S05]  /*0410*/  BSYNC.RECONVERGENT B0 ;  /* 0x0000000000007941 */ /* 0x000fea0003800200 */
.L_x_4:
[----:B------:R-:W-:-:S07]  /*0420*/  IMAD R2, R4, 0x1b, RZ ;  /* 0x0000001b04027824 */ /* 0x000fce00078e02ff */
.L_x_3:
[----:B------:R-:W-:-:S13]  /*0430*/  ISETP.NE.AND P0, PT, R11, RZ, PT ;  /* 0x000000ff0b00720c */ /* 0x000fda0003f05270 */
[----:B------:R-:W-:Y:S05]  /*0440*/  @!P0 BRA `(.L_x_10) ;  /* 0x0000000000248947 */ /* 0x000fea0003800000 */
[----:B------:R-:W-:Y:S01]  /*0450*/  BSSY.RECONVERGENT B0, `(.L_x_11) ;  /* 0x0000007000007945 */ /* 0x000fe20003800200 */
[----:B------:R-:W-:-:S07]  /*0460*/  IMAD.MOV.U32 R2, RZ, RZ, RZ ;  /* 0x000000ffff027224 */ /* 0x000fce00078e00ff */
.L_x_12:
[----:B------:R-:W-:Y:S02]  /*0470*/  VIADD R2, R2, 0x1 ;  /* 0x0000000102027836 */ /* 0x000fe40000000000 */
[----:B------:R-:W-:Y:S02]  /*0480*/  IMAD.MOV.U32 R4, RZ, RZ, R5 ;  /* 0x000000ffff047224 */ /* 0x000fe400078e0005 */
[----:B------:R-:W-:Y:S01]  /*0490*/  IMAD R5, R5, 0x3, RZ ;  /* 0x0000000305057824 */ /* 0x000fe200078e02ff */
[----:B------:R-:W-:-:S13]  /*04a0*/  ISETP.NE.AND P0, PT, R2, R11, PT ;  /* 0x0000000b0200720c */ /* 0x000fda0003f05270 */
[----:B------:R-:W-:Y:S05]  /*04b0*/  @P0 BRA `(.L_x_12) ;  /* 0xfffffffc00ec0947 */ /* 0x000fea000383ffff */
[----:B------:R-:W-:Y:S05]  /*04c0*/  BSYNC.RECONVERGENT B0 ;  /* 0x0000000000007941 */ /* 0x000fea0003800200 */
.L_x_11:
[----:B------:R-:W-:-:S07]  /*04d0*/  MOV R2, R4 ;  /* 0x0000000400027202 */ /* 0x000fce0000000f00 */
.L_x_10:
[----:B------:R-:W-:-:S05]  /*04e0*/  IMAD R2, R2, 0x3, RZ ;  /* 0x0000000302027824 */ /* 0x000fca00078e02ff */
[----:B------:R-:W-:-:S07]  /*04f0*/  SHF.R.S32.HI R24, RZ, 0x1f, R2 ;  /* 0x0000001fff187819 */ /* 0x000fce0000011402 */
.L_x_2:
[----:B------:R-:W0:Y:S01]  /*0500*/  LDCU UR4, c[0x0][0x378] ;  /* 0x00006f00ff0477ac */ /* 0x000e220008000800 */
[----:B------:R-:W-:Y:S01]  /*0510*/  ISETP.NE.U32.AND P0, PT, R24, RZ, PT ;  /* 0x000000ff1800720c */ /* 0x000fe20003f05070 */
[----:B------:R-:W-:Y:S01]  /*0520*/  IMAD R4, R3, R6, RZ ;  /* 0x0000000603047224 */ /* 0x000fe200078e02ff */
[----:B------:R-:W-:Y:S03]  /*0530*/  BSSY.RECONVERGENT B0, `(.L_x_13) ;  /* 0x000001a000007945 */ /* 0x000fe60003800200 */
[----:B0-----:R-:W-:-:S04]  /*0540*/  IMAD R4, R4, UR4, RZ ;  /* 0x0000000404047c24 */ /* 0x001fc8000f8e02ff */
[----:B------:R-:W-:-:S04]  /*0550*/  IMAD R4, R9, R4, RZ ;  /* 0x0000000409047224 */ /* 0x000fc800078e02ff */
[----:B------:R-:W-:Y:S05]  /*0560*/  @P0 BRA `(.L_x_14) ;  /* 0x0000000000500947 */ /* 0x000fea0003800000 */
[----:B------:R-:W0:Y:S01]  /*0570*/  I2F.U32.RP R5, R4 ;  /* 0x0000000400057306 */ /* 0x000e220000209000 */
[----:B------:R-:W-:Y:S01]  /*0580*/  IMAD.MOV R13, RZ, RZ, -R4 ;  /* 0x000000ffff0d7224 */ /* 0x000fe200078e0a04 */
[----:B------:R-:W-:Y:S01]  /*0590*/  ISETP.NE.U32.AND P2, PT, R4, RZ, PT ;  /* 0x000000ff0400720c */ /* 0x000fe20003f45070 */
[----:B------:R-:W-:-:S05]  /*05a0*/  HFMA2 R19, -RZ, RZ, 0, 0 ;  /* 0x00000000ff137431 */ /* 0x000fca00000001ff */
[----:B0-----:R-:W0:Y:S02]  /*05b0*/  MUFU.RCP R5, R5 ;  /* 0x0000000500057308 */ /* 0x001e240000001000 */
[----:B0-----:R-:W-:-:S06]  /*05c0*/  VIADD R10, R5, 0xffffffe ;  /* 0x0ffffffe050a7836 */ /* 0x001fcc0000000000 */
[----:B------:R0:W1:Y:S02]  /*05d0*/  F2I.FTZ.U32.TRUNC.NTZ R11, R10 ;  /* 0x0000000a000b7305 */ /* 0x000064000021f000 */
[----:B0-----:R-:W-:Y:S02]  /*05e0*/  IMAD.MOV.U32 R10, RZ, RZ, RZ ;  /* 0x000000ffff0a7224 */ /* 0x001fe400078e00ff */
[----:B-1----:R-:W-:-:S04]  /*05f0*/  IMAD R13, R13, R11, RZ ;  /* 0x0000000b0d0d7224 */ /* 0x002fc800078e02ff */
[----:B------:R-:W-:-:S06]  /*0600*/  IMAD.HI.U32 R11, R11, R13, R10 ;  /* 0x0000000d0b0b7227 */ /* 0x000fcc00078e000a */
[----:B------:R-:W-:-:S05]  /*0610*/  IMAD.HI.U32 R18, R11, R2, RZ ;  /* 0x000000020b127227 */ /* 0x000fca00078e00ff */
[----:B------:R-:W-:-:S05]  /*0620*/  IADD3 R11, PT, PT, -R18, RZ, RZ ;  /* 0x000000ff120b7210 */ /* 0x000fca0007ffe1ff */
[----:B------:R-:W-:-:S05]  /*0630*/  IMAD R11, R4, R11, R2 ;  /* 0x0000000b040b7224 */ /* 0x000fca00078e0202 */
[----:B------:R-:W-:-:S13]  /*0640*/  ISETP.GE.U32.AND P0, PT, R11, R4, PT ;  /* 0x000000040b00720c */ /* 0x000fda0003f06070 */
[----:B------:R-:W-:Y:S02]  /*0650*/  @P0 IMAD.IADD R11, R11, 0x1, -R4 ;  /* 0x000000010b0b0824 */ /* 0x000fe400078e0a04 */
[----:B------:R-:W-:-:S03]  /*0660*/  @P0 VIADD R18, R18, 0x1 ;  /* 0x0000000112120836 */ /* 0x000fc60000000000 */
[----:B------:R-:W-:-:S13]  /*0670*/  ISETP.GE.U32.AND P1, PT, R11, R4, PT ;  /* 0x000000040b00720c */ /* 0x000fda0003f26070 */
[----:B------:R-:W-:Y:S01]  /*0680*/  @P1 VIADD R18, R18, 0x1 ;  /* 0x0000000112121836 */ /* 0x000fe20000000000 */
[----:B------:R-:W-:Y:S01]  /*0690*/  @!P2 LOP3.LUT R18, RZ, R4, RZ, 0x33, !PT ;  /* 0x00000004ff12a212 */ /* 0x000fe200078e33ff */
[----:B------:R-:W-:Y:S06]  /*06a0*/  BRA `(.L_x_15) ;  /* 0x0000000000087947 */ /* 0x000fec0003800000 */
.L_x_14:
[----:B------:R-:W-:-:S07]  /*06b0*/  MOV R10, 0x6d0 ;  /* 0x000006d0000a7802 */ /* 0x000fce0000000f00 */
[----:B------:R-:W-:Y:S05]  /*06c0*/  CALL.REL.NOINC `($__internal_0_$__cuda_sm20_div_u64) ;  /* 0x0000000800807944 */ /* 0x000fea0003c00000 */
.L_x_15:
[----:B------:R-:W-:Y:S05]  /*06d0*/  BSYNC.RECONVERGENT B0 ;  /* 0x0000000000007941 */ /* 0x000fea0003800200 */
.L_x_13:
[----:B------:R-:W0:Y:S01]  /*06e0*/  S2R R11, SR_TID.Z ;  /* 0x00000000000b7919 */ /* 0x000e220000002300 */
[----:B------:R-:W1:Y:S01]  /*06f0*/  S2UR UR4, SR_CTAID.Z ;  /* 0x00000000000479c3 */ /* 0x000e620000002700 */
[----:B------:R-:W-:Y:S01]  /*0700*/  BSSY.RECONVERGENT B6, `(.L_x_16) ;  /* 0x0000028000067945 */ /* 0x000fe20003800200 */
[----:B------:R-:W0:Y:S01]  /*0710*/  S2R R4, SR_TID.Y ;  /* 0x0000000000047919 */ /* 0x000e220000002200 */
[----:B------:R-:W1:Y:S05]  /*0720*/  S2R R5, SR_CTAID.Y ;  /* 0x0000000000057919 */ /* 0x000e6a0000002600 */
[----:B------:R-:W2:Y:S01]  /*0730*/  S2UR UR5, SR_CTAID.X ;  /* 0x00000000000579c3 */ /* 0x000ea20000002500 */
[----:B------:R-:W3:Y:S01]  /*0740*/  S2R R10, SR_TID.X ;  /* 0x00000000000a7919 */ /* 0x000ee20000002100 */
[----:B0-----:R-:W-:-:S02]  /*0750*/  IMAD R4, R8, R11, R4 ;  /* 0x0000000b08047224 */ /* 0x001fc400078e0204 */
[----:B-1----:R-:W-:Y:S02]  /*0760*/  IMAD R6, R6, UR4, R5 ;  /* 0x0000000406067c24 */ /* 0x002fe4000f8e0205 */
[----:B------:R-:W-:Y:S02]  /*0770*/  IMAD.MOV.U32 R5, RZ, RZ, RZ ;  /* 0x000000ffff057224 */ /* 0x000fe400078e00ff */
[----:B---3--:R-:W-:Y:S02]  /*0780*/  IMAD R4, R4, R7, R10 ;  /* 0x0000000704047224 */ /* 0x008fe400078e020a */
[----:B--2---:R-:W-:-:S04]  /*0790*/  IMAD R6, R6, R3, UR5 ;  /* 0x0000000506067e24 */ /* 0x004fc8000f8e0203 */
[----:B------:R-:W-:-:S04]  /*07a0*/  IMAD.WIDE.U32 R4, R9, R6, R4 ;  /* 0x0000000609047225 */ /* 0x000fc800078e0004 */
[-C--:B------:R-:W-:Y:S01]  /*07b0*/  IMAD R3, R5, R18.reuse, RZ ;  /* 0x0000001205037224 */ /* 0x080fe200078e02ff */
[C---:B------:R-:W-:Y:S01]  /*07c0*/  ISETP.NE.U32.AND P0, PT, R4.reuse, RZ, PT ;  /* 0x000000ff0400720c */ /* 0x040fe20003f05070 */
[----:B------:R-:W-:-:S03]  /*07d0*/  IMAD.WIDE.U32 R6, R4, R18, R4 ;  /* 0x0000001204067225 */ /* 0x000fc600078e0004 */
[----:B------:R-:W-:Y:S01]  /*07e0*/  ISETP.NE.AND.EX P0, PT, R5, RZ, PT, P0 ;  /* 0x000000ff0500720c */ /* 0x000fe20003f05300 */
[----:B------:R-:W-:Y:S02]  /*07f0*/  IMAD R3, R4, R19, R3 ;  /* 0x0000001304037224 */ /* 0x000fe400078e0203 */
[----:B------:R-:W-:Y:S02]  /*0800*/  IMAD.MOV.U32 R25, RZ, RZ, R6 ;  /* 0x000000ffff197224 */ /* 0x000fe400078e0006 */
[----:B------:R-:W-:-:S08]  /*0810*/  IMAD.IADD R27, R7, 0x1, R3 ;  /* 0x00000001071b7824 */ /* 0x000fd000078e0203 */
[----:B------:R-:W-:Y:S05]  /*0820*/  @P0 BRA `(.L_x_17) ;  /* 0x0000000000540947 */ /* 0x000fea0003800000 */
[----:B------:R-:W-:Y:S01]  /*0830*/  MOV R3, 0x158 ;  /* 0x0000015800037802 */ /* 0x000fe20000000f00 */
[----:B------:R-:W-:-:S03]  /*0840*/  IMAD.WIDE R4, R0, 0x4, RZ ;  /* 0x0000000400047825 */ /* 0x000fc600078e02ff */
[----:B------:R0:W1:Y:S04]  /*0850*/  LDC.64 R6, c[0x4][R3] ;  /* 0x0100000003067b82 */ /* 0x0000680000000a00 */
[----:B------:R-:W-:-:S07]  /*0860*/  LEPC R20, `(.L_x_18) ;  /* 0x000000001014794e */ /* 0x000fce0000000000 */
[----:B01----:R-:W-:Y:S05]  /*0870*/  CALL.ABS.NOINC R6 ;  /* 0x0000000006007343 */ /* 0x003fea0003c00000 */
.L_x_18:
[----:B------:R-:W0:Y:S02]  /*0880*/  LDC.64 R6, c[0x0][0x380] ;  /* 0x0000e000ff067b82 */ /* 0x000e240000000a00 */
[----:B0-----:R-:W2:Y:S01]  /*0890*/  LDG.E R0, desc[UR36][R6.64] ;  /* 0x0000002406007981 */ /* 0x001ea2000c1e1900 */
[----:B------:R-:W-:Y:S01]  /*08a0*/  MOV R22, R4 ;  /* 0x0000000400167202 */ /* 0x000fe20000000f00 */
[----:B------:R-:W-:Y:S01]  /*08b0*/  IMAD.MOV.U32 R23, RZ, RZ, R5 ;  /* 0x000000ffff177224 */ /* 0x000fe200078e0005 */
[----:B--2---:R-:W-:-:S13]  /*08c0*/  ISETP.GE.AND P0, PT, R0, 0x1, PT ;  /* 0x000000010000780c */ /* 0x004fda0003f06270 */
[----:B------:R-:W-:Y:S05]  /*08d0*/  @!P0 BRA `(.L_x_17) ;  /* 0x0000000000288947 */ /* 0x000fea0003800000 */
[----:B------:R-:W-:Y:S01]  /*08e0*/  BSSY.RECONVERGENT B0, `(.L_x_17) ;  /* 0x0000009000007945 */ /* 0x000fe20003800200 */
[----:B------:R-:W-:-:S07]  /*08f0*/  IMAD.MOV.U32 R3, RZ, RZ, RZ ;  /* 0x000000ffff037224 */ /* 0x000fce00078e00ff */
.L_x_19:
[----:B------:R-:W-:Y:S01]  /*0900*/  MOV R9, 0xfffffffe ;  /* 0xfffffffe00097802 */ /* 0x000fe20000000f00 */
[----:B------:R-:W-:-:S05]  /*0910*/  IMAD.WIDE.U32 R4, R3, 0x4, R22 ;  /* 0x0000000403047825 */ /* 0x000fca00078e0016 */
[----:B------:R0:W-:Y:S04]  /*0920*/  ST.E desc[UR36][R4.64], R9 ;  /* 0x0000000904007985 */ /* 0x0001e8000c101924 */
[----:B------:R-:W2:Y:S01]  /*0930*/  LDG.E R0, desc[UR36][R6.64] ;  /* 0x0000002406007981 */ /* 0x000ea2000c1e1900 */
[----:B------:R-:W-:-:S05]  /*0940*/  VIADD R3, R3, 0x1 ;  /* 0x0000000103037836 */ /* 0x000fca0000000000 */
[----:B--2---:R-:W-:-:S13]  /*0950*/  ISETP.GE.AND P0, PT, R3, R0, PT ;  /* 0x000000000300720c */ /* 0x004fda0003f06270 */
[----:B0-----:R-:W-:Y:S05]  /*0960*/  @!P0 BRA `(.L_x_19) ;  /* 0xfffffffc00e48947 */ /* 0x001fea000383ffff */
[----:B------:R-:W-:Y:S05]  /*0970*/  BSYNC.RECONVERGENT B0 ;  /* 0x0000000000007941 */ /* 0x000fea0003800200 */
.L_x_17:
[----:B------:R-:W-:Y:S05]  /*0980*/  BSYNC.RECONVERGENT B6 ;  /* 0x0000000000067941 */ /* 0x000fea0003800200 */
.L_x_16:
[----:B------:R-:W-:-:S04]  /*0990*/  ISETP.GE.U32.AND P0, PT, R25, R2, PT ;  /* 0x000000021900720c */ /* 0x000fc80003f06070 */
[----:B------:R-:W-:-:S13]  /*09a0*/  ISETP.GE.U32.AND.EX P0, PT, R27, R24, PT, P0 ;  /* 0x000000181b00720c */ /* 0x000fda0003f06100 */
[----:B------:R-:W-:Y:S05]  /*09b0*/  @P0 EXIT ;  /* 0x000000000000094d */ /* 0x000fea0003800000 */
[----:B------:R-:W0:Y:S02]  /*09c0*/  LDC.64 R4, c[0x0][0x390] ;  /* 0x0000e400ff047b82 */ /* 0x000e240000000a00 */
[----:B0-----:R-:W2:Y:S01]  /*09d0*/  LDG.E.U8 R4, desc[UR36][R4.64] ;  /* 0x0000002404047981 */ /* 0x001ea2000c1e1100 */
[----:B------:R-:W-:-:S04]  /*09e0*/  IADD3 R3, P0, P1, R25, 0x1, R18 ;  /* 0x0000000119037810 */ /* 0x000fc8000791e012 */
[----:B------:R-:W-:Y:S02]  /*09f0*/  IADD3.X R19, PT, PT, R27, RZ, R19, P0, P1 ;  /* 0x000000ff1b137210 */ /* 0x000fe400007e2413 */
[C---:B------:R-:W-:Y:S02]  /*0a00*/  ISETP.GT.U32.AND P0, PT, R3.reuse, R25, PT ;  /* 0x000000190300720c */ /* 0x040fe40003f04070 */
[----:B------:R-:W-:Y:S02]  /*0a10*/  ISETP.LT.U32.AND P1, PT, R3, R2, PT ;  /* 0x000000020300720c */ /* 0x000fe40003f21070 */
[C---:B------:R-:W-:Y:S02]  /*0a20*/  ISETP.GT.U32.AND.EX P0, PT, R19.reuse, R27, PT, P0 ;  /* 0x0000001b1300720c */ /* 0x040fe40003f04100 */
[----:B------:R-:W-:-:S04]  /*0a30*/  ISETP.LT.U32.AND.EX P1, PT, R19, R24, PT, P1 ;  /* 0x000000181300720c */ /* 0x000fc80003f21110 */
[----:B------:R-:W-:Y:S02]  /*0a40*/  SEL R2, R3, R2, P1 ;  /* 0x0000000203027207 */ /* 0x000fe40000800000 */
[----:B------:R-:W-:Y:S02]  /*0a50*/  SEL R24, R19, R24, P1 ;  /* 0x0000001813187207 */ /* 0x000fe40000800000 */
[----:B--2---:R-:W-:-:S13]  /*0a60*/  ISETP.NE.OR P0, PT, R4, RZ, !P0 ;  /* 0x000000ff0400720c */ /* 0x004fda0004705670 */
[----:B------:R-:W-:Y:S05]  /*0a70*/  @P0 EXIT ;  /* 0x000000000000094d */ /* 0x000fea0003800000 */
.L_x_33:
[----:B------:R-:W-:Y:S01]  /*0a80*/  ISETP.GE.AND P0, PT, R0, 0x1, PT ;  /* 0x000000010000780c */ /* 0x000fe20003f06270 */
[----:B------:R-:W-:Y:S04]  /*0a90*/  BSSY.RECONVERGENT B1, `(.L_x_20) ;  /* 0x0000059000017945 */ /* 0x000fe80003800200 */
[----:B------:R-:W-:Y:S08]  /*0aa0*/  BSSY.RELIABLE B0, `(.L_x_21) ;  /* 0x0000042000007945 */ /* 0x000ff00003800100 */
[----:B------:R-:W-:Y:S05]  /*0ab0*/  @!P0 BRA `(.L_x_22) ;  /* 0x0000000400008947 */ /* 0x000fea0003800000 */
[----:B------:R-:W0:Y:S01]  /*0ac0*/  LDC.64 R4, c[0x0][0x380] ;  /* 0x0000e000ff047b82 */ /* 0x000e220000000a00 */
[----:B------:R-:W-:Y:S01]  /*0ad0*/  BSSY.RECONVERGENT B2, `(.L_x_23) ;  /* 0x0000015000027945 */ /* 0x000fe20003800200 */
[----:B------:R-:W-:Y:S01]  /*0ae0*/  IMAD.MOV.U32 R3, RZ, RZ, RZ ;  /* 0x000000ffff037224 */ /* 0x000fe200078e00ff */
[----:B------:R-:W-:Y:S01]  /*0af0*/  MOV R13, R25 ;  /* 0x00000019000d7202 */ /* 0x000fe20000000f00 */
[----:B------:R-:W-:-:S07]  /*0b00*/  IMAD.MOV.U32 R15, RZ, RZ, R27 ;  /* 0x000000ffff0f7224 */ /* 0x000fce00078e001b */
.L_x_24:
[----:B------:R-:W-:-:S04]  /*0b10*/  IMAD.WIDE.U32 R6, R15, -0x55555555, RZ ;  /* 0xaaaaaaab0f067825 */ /* 0x000fc800078e00ff */
[----:B------:R-:W-:-:S04]  /*0b20*/  IMAD.WIDE.U32 R8, P0, R13, -0x55555556, R6 ;  /* 0xaaaaaaaa0d087825 */ /* 0x000fc80007800006 */
[----:B------:R-:W-:Y:S01]  /*0b30*/  IMAD.WIDE.U32 R6, R13, -0x55555555, RZ ;  /* 0xaaaaaaab0d067825 */ /* 0x000fe200078e00ff */
[----:B------:R-:W-:-:S03]  /*0b40*/  MOV R10, R9 ;  /* 0x00000009000a7202 */ /* 0x000fc60000000f00 */
[----:B------:R-:W-:Y:S01]  /*0b50*/  IMAD.X R11, RZ, RZ, RZ, P0 ;  /* 0x000000ffff0b7224 */ /* 0x000fe200000e06ff */
[----:B------:R-:W-:Y:S01]  /*0b60*/  IADD3 RZ, P0, PT, R7, R8, RZ ;  /* 0x0000000807ff7210 */ /* 0x000fe20007f1e0ff */
[----:B------:R-:W-:-:S04]  /*0b70*/  IMAD.WIDE.U32 R6, R3, 0x4, R16 ;  /* 0x0000000403067825 */ /* 0x000fc800078e0010 */
[----:B------:R-:W-:-:S05]  /*0b80*/  IMAD.WIDE.U32.X R8, R15, -0x55555556, R10, P0 ;  /* 0xaaaaaaaa0f087825 */ /* 0x000fca00000e040a */
[----:B------:R-:W-:-:S05]  /*0b90*/  SHF.R.U64 R8, R8, 0x1, R9 ;  /* 0x0000000108087819 */ /* 0x000fca0000001209 */
[----:B------:R-:W-:-:S05]  /*0ba0*/  IMAD R11, R8, -0x3, R13 ;  /* 0xfffffffd080b7824 */ /* 0x000fca00078e020d */
[----:B------:R1:W-:Y:S04]  /*0bb0*/  ST.E desc[UR36][R6.64], R11 ;  /* 0x0000000b06007985 */ /* 0x0003e8000c101924 */
[----:B0-----:R-:W2:Y:S01]  /*0bc0*/  LDG.E R0, desc[UR36][R4.64] ;  /* 0x0000002404007981 */ /* 0x001ea2000c1e1900 */
[----:B------:R-:W-:Y:S01]  /*0bd0*/  VIADD R3, R3, 0x1 ;  /* 0x0000000103037836 */ /* 0x000fe20000000000 */
[----:B------:R-:W-:Y:S01]  /*0be0*/  SHF.R.U32.HI R15, RZ, 0x1, R9 ;  /* 0x00000001ff0f7819 */ /* 0x000fe20000011609 */
[----:B------:R-:W-:-:S03]  /*0bf0*/  IMAD.MOV.U32 R13, RZ, RZ, R8 ;  /* 0x000000ffff0d7224 */ /* 0x000fc600078e0008 */
[----:B--2---:R-:W-:-:S13]  /*0c00*/  ISETP.GE.AND P0, PT, R3, R0, PT ;  /* 0x000000000300720c */ /* 0x004fda0003f06270 */
[----:B-1----:R-:W-:Y:S05]  /*0c10*/  @!P0 BRA `(.L_x_24) ;  /* 0xfffffffc00bc8947 */ /* 0x002fea000383ffff */
[----:B------:R-:W-:Y:S05]  /*0c20*/  BSYNC.RECONVERGENT B2 ;  /* 0x0000000000027941 */ /* 0x000fea0003800200 */
.L_x_23:
[----:B------:R-:W-:-:S13]  /*0c30*/  ISETP.GE.AND P0, PT, R0, 0x1, PT ;  /* 0x000000010000780c */ /* 0x000fda0003f06270 */
[----:B------:R-:W-:Y:S05]  /*0c40*/  @!P0 BRA `(.L_x_22) ;  /* 0x00000000009c8947 */ /* 0x000fea0003800000 */
[----:B------:R-:W0:Y:S01]  /*0c50*/  LDCU UR4, c[0x3][0x20] ;  /* 0x00c00400ff0477ac */ /* 0x000e220008000800 */
[----:B------:R-:W-:Y:S01]  /*0c60*/  HFMA2 R3, -RZ, RZ, 0, 0 ;  /* 0x00000000ff037431 */ /* 0x000fe200000001ff */
[----:B------:R-:W-:Y:S01]  /*0c70*/  BSSY.RECONVERGENT B2, `(.L_x_25) ;  /* 0x0000022000027945 */ /* 0x000fe20003800200 */
[----:B0-----:R-:W-:-:S07]  /*0c80*/  IMAD.U32 R6, RZ, RZ, UR4 ;  /* 0x00000004ff067e24 */ /* 0x001fce000f8e00ff */
.L_x_30:
[----:B------:R-:W-:Y:S01]  /*0c90*/  UMOV UR4, 0x20 ;  /* 0x0000002000047882 */ /* 0x000fe20000000000 */
[----:B------:R-:W-:Y:S01]  /*0ca0*/  BSSY.RECONVERGENT B3, `(.L_x_26) ;  /* 0x000001a000037945 */ /* 0x000fe20003800200 */
[C---:B------:R-:W-:Y:S01]  /*0cb0*/  LEA R4, R3.reuse, UR4, 0x2 ;  /* 0x0000000403047c11 */ /* 0x040fe2000f8e10ff */
[----:B------:R-:W-:Y:S01]  /*0cc0*/  VIADD R9, R3, 0x1 ;  /* 0x0000000103097836 */ /* 0x000fe20000000000 */
[----:B------:R-:W-:Y:S02]  /*0cd0*/  PLOP3.LUT P1, PT, PT, PT, PT, 0x8, 0x80 ;  /* 0x000000000080781c */ /* 0x000fe40003f2e170 */
[----:B------:R-:W0:Y:S01]  /*0ce0*/  LDC R11, c[0x3][R4+0x4] ;  /* 0x00c00100040b7b82 */ /* 0x000e220000000800 */
[----:B------:R-:W-:Y:S02]  /*0cf0*/  PLOP3.LUT P0, PT, PT, PT, PT, 0x80, 0x8 ;  /* 0x000000000008781c */ /* 0x000fe40003f0f070 */
[----:B0-----:R-:W-:-:S13]  /*0d00*/  ISETP.GE.AND P2, PT, R6, R11, PT ;  /* 0x0000000b0600720c */ /* 0x001fda0003f46270 */
[----:B------:R-:W-:Y:S05]  /*0d10*/  @P2 BRA `(.L_x_27) ;  /* 0x0000000000482947 */ /* 0x000fea0003800000 */
[----:B------:R-:W-:-:S04]  /*0d20*/  LEA R4, P0, R3, R16, 0x2 ;  /* 0x0000001003047211 */ /* 0x000fc800078010ff */
[----:B------:R-:W-:-:S05]  /*0d30*/  LEA.HI.X R5, R3, R17, RZ, 0x2, P0 ;  /* 0x0000001103057211 */ /* 0x000fca00000f14ff */
[----:B------:R0:W5:Y:S01]  /*0d40*/  LD.E R8, desc[UR36][R4.64] ;  /* 0x0000002404087980 */ /* 0x000162000c101900 */
[----:B------:R-:W-:Y:S01]  /*0d50*/  BSSY.RECONVERGENT B4, `(.L_x_28) ;  /* 0x000000d000047945 */ /* 0x000fe20003800200 */
[----:B------:R-:W-:Y:S01]  /*0d60*/  IADD3 R3, PT, PT, -R11, R6, RZ ;  /* 0x000000060b037210 */ /* 0x000fe20007ffe1ff */
[----:B------:R-:W-:-:S07]  /*0d70*/  VIADD R6, R6, 0x1 ;  /* 0x0000000106067836 */ /* 0x000fce0000000000 */
.L_x_29:
[----:B0-----:R-:W-:-:S05]  /*0d80*/  VIADD R4, R6, 0xffffffff ;  /* 0xffffffff06047836 */ /* 0x001fca0000000000 */
[----:B------:R-:W-:-:S04]  /*0d90*/  SHF.L.U32 R7, R4, 0x2, RZ ;  /* 0x0000000204077819 */ /* 0x000fc800000006ff */
[----:B------:R-:W0:Y:S02]  /*0da0*/  LDC R5, c[0x3][R7] ;  /* 0x00c0000007057b82 */ /* 0x000e240000000800 */
[----:B0-----:R-:W-:-:S06]  /*0db0*/  IMAD.WIDE R4, R5, 0x4, R16 ;  /* 0x0000000405047825 */ /* 0x001fcc00078e0210 */
[----:B------:R-:W2:Y:S01]  /*0dc0*/  LD.E R5, desc[UR36][R4.64] ;  /* 0x0000002404057980 */ /* 0x000ea2000c101900 */
[C---:B------:R-:W-:Y:S01]  /*0dd0*/  ISETP.NE.AND P1, PT, R3.reuse, -0x1, PT ;  /* 0xffffffff0300780c */ /* 0x040fe20003f25270 */
[----:B------:R-:W-:Y:S02]  /*0de0*/  VIADD R3, R3, 0x1 ;  /* 0x0000000103037836 */ /* 0x000fe40000000000 */
[----:B------:R-:W-:Y:S01]  /*0df0*/  VIADD R6, R6, 0x1 ;  /* 0x0000000106067836 */ /* 0x000fe20000000000 */
[----:B--2--5:R-:W-:-:S13]  /*0e00*/  ISETP.NE.AND P0, PT, R8, R5, PT ;  /* 0x000000050800720c */ /* 0x024fda0003f05270 */
[----:B------:R-:W-:Y:S05]  /*0e10*/  @P0 BRA P1, `(.L_x_29) ;  /* 0xfffffffc00d80947 */ /* 0x000fea000083ffff */
[----:B------:R-:W-:Y:S05]  /*0e20*/  BSYNC.RECONVERGENT B4 ;  /* 0x0000000000047941 */ /* 0x000fea0003800200 */
.L_x_28:
[----:B------:R-:W-:-:S13]  /*0e30*/  ISETP.EQ.AND P1, PT, R8, R5, PT ;  /* 0x000000050800720c */ /* 0x000fda0003f22270 */
.L_x_27:
[----:B------:R-:W-:Y:S05]  /*0e40*/  BSYNC.RECONVERGENT B3 ;  /* 0x0000000000037941 */ /* 0x000fea0003800200 */
.L_x_26:
[----:B------:R-:W-:Y:S01]  /*0e50*/  ISETP.LT.AND P2, PT, R9, R0, PT ;  /* 0x000000000900720c */ /* 0x000fe20003f41270 */
[----:B------:R-:W-:Y:S01]  /*0e60*/  IMAD.MOV.U32 R3, RZ, RZ, R9 ;  /* 0x000000ffff037224 */ /* 0x000fe200078e0009 */
[----:B------:R-:W-:-:S11]  /*0e70*/  MOV R6, R11 ;  /* 0x0000000b00067202 */ /* 0x000fd60000000f00 */
[----:B------:R-:W-:Y:S05]  /*0e80*/  @P0 BRA P2, `(.L_x_30) ;  /* 0xfffffffc00800947 */ /* 0x000fea000103ffff */
[----:B------:R-:W-:Y:S05]  /*0e90*/  BSYNC.RECONVERGENT B2 ;  /* 0x0000000000027941 */ /* 0x000fea0003800200 */
.L_x_25:
[----:B------:R-:W-:Y:S05]  /*0ea0*/  @P1 BREAK.RELIABLE B0 ;  /* 0x0000000000001942 */ /* 0x000fea0003800100 */
[----:B------:R-:W-:Y:S05]  /*0eb0*/  @P1 BRA `(.L_x_31) ;  /* 0x0000000000581947 */ /* 0x000fea0003800000 */
.L_x_22:
[----:B------:R-:W-:Y:S05]  /*0ec0*/  BSYNC.RELIABLE B0 ;  /* 0x0000000000007941 */ /* 0x000fea0003800100 */
.L_x_21:
[----:B------:R-:W0:Y:S02]  /*0ed0*/  LDC.64 R6, c[0x0][0x390] ;  /* 0x0000e400ff067b82 */ /* 0x000e240000000a00 */
[----:B0-----:R-:W2:Y:S02]  /*0ee0*/  LDG.E.U8 R3, desc[UR36][R6.64] ;  /* 0x0000002406037981 */ /* 0x001ea4000c1e1100 */
[----:B--2---:R-:W-:-:S13]  /*0ef0*/  ISETP.NE.AND P0, PT, R3, RZ, PT ;  /* 0x000000ff0300720c */ /* 0x004fda0003f05270 */
[----:B------:R-:W-:Y:S05]  /*0f00*/  @P0 BRA `(.L_x_31) ;  /* 0x0000000000440947 */ /* 0x000fea0003800000 */
[----:B------:R-:W0:Y:S01]  /*0f10*/  LDC.64 R4, c[0x0][0x380] ;  /* 0x0000e000ff047b82 */ /* 0x000e220000000a00 */
[----:B------:R-:W-:-:S05]  /*0f20*/  IMAD.MOV.U32 R3, RZ, RZ, 0x1 ;  /* 0x00000001ff037424 */ /* 0x000fca00078e00ff */
[----:B------:R1:W-:Y:S04]  /*0f30*/  STG.E.U8 desc[UR36][R6.64], R3 ;  /* 0x0000000306007986 */ /* 0x0003e8000c101124 */
[----:B0-----:R-:W2:Y:S02]  /*0f40*/  LDG.E R0, desc[UR36][R4.64] ;  /* 0x0000002404007981 */ /* 0x001ea4000c1e1900 */
[----:B--2---:R-:W-:-:S13]  /*0f50*/  ISETP.GE.AND P0, PT, R0, 0x1, PT ;  /* 0x000000010000780c */ /* 0x004fda0003f06270 */
[----:B-1----:R-:W-:Y:S05]  /*0f60*/  @!P0 BRA `(.L_x_31) ;  /* 0x00000000002c8947 */ /* 0x002fea0003800000 */
[----:B------:R-:W-:Y:S01]  /*0f70*/  HFMA2 R3, -RZ, RZ, 0, 0 ;  /* 0x00000000ff037431 */ /* 0x000fe200000001ff */
[----:B------:R-:W-:Y:S06]  /*0f80*/  BSSY.RECONVERGENT B2, `(.L_x_31) ;  /* 0x0000009000027945 */ /* 0x000fec0003800200 */
.L_x_32:
[----:B------:R-:W-:-:S06]  /*0f90*/  IMAD.WIDE.U32 R6, R3, 0x4, R16 ;  /* 0x0000000403067825 */ /* 0x000fcc00078e0010 */
[----:B------:R-:W2:Y:S01]  /*0fa0*/  LD.E R7, desc[UR36][R6.64] ;  /* 0x0000002406077980 */ /* 0x000ea2000c101900 */
[----:B------:R-:W-:-:S05]  /*0fb0*/  IMAD.WIDE.U32 R8, R3, 0x4, R22 ;  /* 0x0000000403087825 */ /* 0x000fca00078e0016 */
[----:B--2---:R0:W-:Y:S04]  /*0fc0*/  ST.E desc[UR36][R8.64], R7 ;  /* 0x0000000708007985 */ /* 0x0041e8000c101924 */
[----:B------:R-:W2:Y:S01]  /*0fd0*/  LDG.E R0, desc[UR36][R4.64] ;  /* 0x0000002404007981 */ /* 0x000ea2000c1e1900 */
[----:B------:R-:W-:-:S05]  /*0fe0*/  VIADD R3, R3, 0x1 ;  /* 0x0000000103037836 */ /* 0x000fca0000000000 */
[----:B--2---:R-:W-:-:S13]  /*0ff0*/  ISETP.GE.AND P0, PT, R3, R0, PT ;  /* 0x000000000300720c */ /* 0x004fda0003f06270 */
[----:B0-----:R-:W-:Y:S05]  /*1000*/  @!P0 BRA `(.L_x_32) ;  /* 0xfffffffc00e08947 */ /* 0x001fea000383ffff */
[----:B------:R-:W-:Y:S05]  /*1010*/  BSYNC.RECONVERGENT B2 ;  /* 0x0000000000027941 */ /* 0x000fea0003800200 */
.L_x_31:
[----:B------:R-:W-:Y:S05]  /*1020*/  BSYNC.RECONVERGENT B1 ;  /* 0x0000000000017941 */ /* 0x000fea0003800200 */
.L_x_20:
[----:B------:R-:W0:Y:S02]  /*1030*/  LDC.64 R4, c[0x0][0x390] ;  /* 0x0000e400ff047b82 */ /* 0x000e240000000a00 */
[----:B0-----:R-:W2:Y:S01]  /*1040*/  LDG.E.U8 R4, desc[UR36][R4.64] ;  /* 0x0000002404047981 */ /* 0x001ea2000c1e1100 */
[----:B------:R-:W-:-:S05]  /*1050*/  IADD3 R25, P0, PT, R25, 0x1, RZ ;  /* 0x0000000119197810 */ /* 0x000fca0007f1e0ff */
[----:B------:R-:W-:Y:S01]  /*1060*/  IMAD.X R27, RZ, RZ, R27, P0 ;  /* 0x000000ffff1b7224 */ /* 0x000fe200000e061b */
[----:B------:R-:W-:-:S04]  /*1070*/  ISETP.GE.U32.AND P0, PT, R25, R2, PT ;  /* 0x000000021900720c */ /* 0x000fc80003f06070 */
[----:B------:R-:W-:Y:S02]  /*1080*/  ISETP.GE.U32.AND.EX P0, PT, R27, R24, PT, P0 ;  /* 0x000000181b00720c */ /* 0x000fe40003f06100 */
[----:B--2---:R-:W-:-:S13]  /*1090*/  ISETP.NE.AND P1, PT, R4, RZ, PT ;  /* 0x000000ff0400720c */ /* 0x004fda0003f25270 */
[----:B------:R-:W-:Y:S05]  /*10a0*/  @P1 EXIT ;  /* 0x000000000000194d */ /* 0x000fea0003800000 */
[----:B------:R-:W-:Y:S05]  /*10b0*/  @!P0 BRA `(.L_x_33) ;  /* 0xfffffff800708947 */ /* 0x000fea000383ffff */
[----:B------:R-:W-:Y:S05]  /*10c0*/  EXIT ;  /* 0x000000000000794d */ /* 0x000fea0003800000 */
        .weak           $__internal_0_$__cuda_sm20_div_u64
        .type           $__internal_0_$__cuda_sm20_div_u64,@function
        .size           $__internal_0_$__cuda_sm20_div_u64,(.L_x_35 - $__internal_0_$__cuda_sm20_div_u64)
$__internal_0_$__cuda_sm20_div_u64:
[----:B------:R-:W-:-:S06]  /*10d0*/  HFMA2 R5, -RZ, RZ, 0, 0 ;  /* 0x00000000ff057431 */ /* 0x000fcc00000001ff */
[----:B------:R-:W0:Y:S08]  /*10e0*/  I2F.U64.RP R5, R4 ;  /* 0x0000000400057312 */ /* 0x000e300000309000 */
[----:B0-----:R-:W0:Y:S02]  /*10f0*/  MUFU.RCP R11, R5 ;  /* 0x00000005000b7308 */ /* 0x001e240000001000 */
[----:B0-----:R-:W-:-:S06]  /*1100*/  VIADD R11, R11, 0x1ffffffe ;  /* 0x1ffffffe0b0b7836 */ /* 0x001fcc0000000000 */
[----:B------:R-:W0:Y:S02]  /*1110*/  F2I.U64.TRUNC R12, R11 ;  /* 0x0000000b000c7311 */ /* 0x000e24000020d800 */
[----:B0-----:R-:W-:-:S04]  /*1120*/  IMAD.WIDE.U32 R14, R12, R4, RZ ;  /* 0x000000040c0e7225 */ /* 0x001fc800078e00ff */
[----:B------:R-:W-:Y:S01]  /*1130*/  IMAD R15, R13, R4, R15 ;  /* 0x000000040d0f7224 */ /* 0x000fe200078e020f */
[----:B------:R-:W-:-:S05]  /*1140*/  IADD3 R19, P0, PT, RZ, -R14, RZ ;  /* 0x8000000eff137210 */ /* 0x000fca0007f1e0ff */
[----:B------:R-:W-:-:S04]  /*1150*/  IMAD.HI.U32 R14, R12, R19, RZ ;  /* 0x000000130c0e7227 */ /* 0x000fc800078e00ff */
[----:B------:R-:W-:Y:S01]  /*1160*/  IMAD.X R21, RZ, RZ, ~R15, P0 ;  /* 0x000000ffff157224 */ /* 0x000fe200000e0e0f */
[----:B------:R-:W-:-:S03]  /*1170*/  MOV R15, R12 ;  /* 0x0000000c000f7202 */ /* 0x000fc60000000f00 */
[-C--:B------:R-:W-:Y:S02]  /*1180*/  IMAD R25, R13, R21.reuse, RZ ;  /* 0x000000150d197224 */ /* 0x080fe400078e02ff */
[----:B------:R-:W-:-:S04]  /*1190*/  IMAD.WIDE.U32 R14, P0, R12, R21, R14 ;  /* 0x000000150c0e7225 */ /* 0x000fc8000780000e */
[----:B------:R-:W-:-:S04]  /*11a0*/  IMAD.HI.U32 R5, R13, R21, RZ ;  /* 0x000000150d057227 */ /* 0x000fc800078e00ff */
[----:B------:R-:W-:-:S04]  /*11b0*/  IMAD.HI.U32 R14, P1, R13, R19, R14 ;  /* 0x000000130d0e7227 */ /* 0x000fc8000782000e */
[----:B------:R-:W-:Y:S01]  /*11c0*/  IMAD.X R5, R5, 0x1, R13, P0 ;  /* 0x0000000105057824 */ /* 0x000fe200000e060d */
[----:B------:R-:W-:-:S04]  /*11d0*/  IADD3 R15, P2, PT, R25, R14, RZ ;  /* 0x0000000e190f7210 */ /* 0x000fc80007f5e0ff */
[----:B------:R-:W-:Y:S01]  /*11e0*/  IADD3.X R5, PT, PT, RZ, RZ, R5, P2, P1 ;  /* 0x000000ffff057210 */ /* 0x000fe200017e2405 */
[----:B------:R-:W-:-:S03]  /*11f0*/  IMAD.WIDE.U32 R12, R15, R4, RZ ;  /* 0x000000040f0c7225 */ /* 0x000fc600078e00ff */
[----:B------:R-:W-:Y:S01]  /*1200*/  IADD3 R11, P0, PT, RZ, -R12, RZ ;  /* 0x8000000cff0b7210 */ /* 0x000fe20007f1e0ff */
[----:B------:R-:W-:Y:S02]  /*1210*/  IMAD R12, R5, R4, R13 ;  /* 0x00000004050c7224 */ /* 0x000fe400078e020d */
[----:B------:R-:W-:Y:S02]  /*1220*/  IMAD.MOV.U32 R13, RZ, RZ, RZ ;  /* 0x000000ffff0d7224 */ /* 0x000fe400078e00ff */
[----:B------:R-:W-:-:S04]  /*1230*/  IMAD.HI.U32 R14, R15, R11, RZ ;  /* 0x0000000b0f0e7227 */ /* 0x000fc800078e00ff */
[----:B------:R-:W-:-:S04]  /*1240*/  IMAD.X R12, RZ, RZ, ~R12, P0 ;  /* 0x000000ffff0c7224 */ /* 0x000fc800000e0e0c */
[----:B------:R-:W-:-:S04]  /*1250*/  IMAD.WIDE.U32 R14, P0, R15, R12, R14 ;  /* 0x0000000c0f0e7225 */ /* 0x000fc8000780000e */
[C---:B------:R-:W-:Y:S02]  /*1260*/  IMAD R18, R5.reuse, R12, RZ ;  /* 0x0000000c05127224 */ /* 0x040fe400078e02ff */
[----:B------:R-:W-:-:S04]  /*1270*/  IMAD.HI.U32 R11, P1, R5, R11, R14 ;  /* 0x0000000b050b7227 */ /* 0x000fc8000782000e */
[----:B------:R-:W-:Y:S01]  /*1280*/  IMAD.HI.U32 R12, R5, R12, RZ ;  /* 0x0000000c050c7227 */ /* 0x000fe200078e00ff */
[----:B------:R-:W-:-:S04]  /*1290*/  IADD3 R11, P2, PT, R18, R11, RZ ;  /* 0x0000000b120b7210 */ /* 0x000fc80007f5e0ff */
[----:B------:R-:W-:Y:S01]  /*12a0*/  IADD3.X R5, PT, PT, R12, R5, RZ, P0, !PT ;  /* 0x000000050c057210 */ /* 0x000fe200007fe4ff */
[----:B------:R-:W-:-:S03]  /*12b0*/  IMAD.HI.U32 R12, R11, R2, RZ ;  /* 0x000000020b0c7227 */ /* 0x000fc600078e00ff */
[----:B------:R-:W-:Y:S01]  /*12c0*/  IADD3.X R5, PT, PT, RZ, RZ, R5, P2, P1 ;  /* 0x000000ffff057210 */ /* 0x000fe200017e2405 */
[----:B------:R-:W-:-:S04]  /*12d0*/  IMAD.WIDE.U32 R12, R11, R24, R12 ;  /* 0x000000180b0c7225 */ /* 0x000fc800078e000c */
[C---:B------:R-:W-:Y:S02]  /*12e0*/  IMAD R14, R5.reuse, R24, RZ ;  /* 0x00000018050e7224 */ /* 0x040fe400078e02ff */
[----:B------:R-:W-:-:S04]  /*12f0*/  IMAD.HI.U32 R11, P0, R5, R2, R12 ;  /* 0x00000002050b7227 */ /* 0x000fc8000780000c */
[----:B------:R-:W-:Y:S01]  /*1300*/  IMAD.HI.U32 R5, R5, R24, RZ ;  /* 0x0000001805057227 */ /* 0x000fe200078e00ff */
[----:B------:R-:W-:-:S03]  /*1310*/  IADD3 R11, P1, PT, R14, R11, RZ ;  /* 0x0000000b0e0b7210 */ /* 0x000fc60007f3e0ff */
[----:B------:R-:W-:Y:S02]  /*1320*/  IMAD.X R5, RZ, RZ, R5, P0 ;  /* 0x000000ffff057224 */ /* 0x000fe400000e0605 */
[----:B------:R-:W-:-:S03]  /*1330*/  IMAD.WIDE.U32 R12, R11, R4, RZ ;  /* 0x000000040b0c7225 */ /* 0x000fc600078e00ff */
[----:B------:R-:W-:Y:S02]  /*1340*/  IADD3.X R5, PT, PT, RZ, R5, RZ, P1, !PT ;  /* 0x00000005ff057210 */ /* 0x000fe40000ffe4ff */
[----:B------:R-:W-:Y:S02]  /*1350*/  IADD3 R19, P0, PT, -R12, R2, RZ ;  /* 0x000000020c137210 */ /* 0x000fe40007f1e1ff */
[----:B------:R-:W-:Y:S01]  /*1360*/  IADD3 R12, P2, PT, R11, 0x1, RZ ;  /* 0x000000010b0c7810 */ /* 0x000fe20007f5e0ff */
[----:B------:R-:W-:-:S04]  /*1370*/  IMAD R13, R5, R4, R13 ;  /* 0x00000004050d7224 */ /* 0x000fc800078e020d */
[----:B------:R-:W-:Y:S01]  /*1380*/  IMAD.X R18, R24, 0x1, ~R13, P0 ;  /* 0x0000000118127824 */ /* 0x000fe200000e0e0d */
[----:B------:R-:W-:Y:S01]  /*1390*/  ISETP.GE.U32.AND P0, PT, R19, R4, PT ;  /* 0x000000041300720c */ /* 0x000fe20003f06070 */
[----:B------:R-:W-:Y:S01]  /*13a0*/  IMAD.X R14, RZ, RZ, R5, P2 ;  /* 0x000000ffff0e7224 */ /* 0x000fe200010e0605 */
[-C--:B------:R-:W-:Y:S02]  /*13b0*/  IADD3 R13, P1, PT, -R4, R19.reuse, RZ ;  /* 0x00000013040d7210 */ /* 0x080fe40007f3e1ff */
[C---:B------:R-:W-:Y:S02]  /*13c0*/  ISETP.GE.U32.AND.EX P0, PT, R18.reuse, RZ, PT, P0 ;  /* 0x000000ff1200720c */ /* 0x040fe40003f06100 */
[----:B------:R-:W-:Y:S02]  /*13d0*/  IADD3.X R15, PT, PT, R18, -0x1, RZ, P1, !PT ;  /* 0xffffffff120f7810 */ /* 0x000fe40000ffe4ff */
[----:B------:R-:W-:Y:S02]  /*13e0*/  SEL R13, R13, R19, P0 ;  /* 0x000000130d0d7207 */ /* 0x000fe40000000000 */
[----:B------:R-:W-:-:S02]  /*13f0*/  SEL R11, R12, R11, P0 ;  /* 0x0000000b0c0b7207 */ /* 0x000fc40000000000 */
[----:B------:R-:W-:Y:S02]  /*1400*/  SEL R15, R15, R18, P0 ;  /* 0x000000120f0f7207 */ /* 0x000fe40000000000 */
[----:B------:R-:W-:Y:S02]  /*1410*/  SEL R12, R14, R5, P0 ;  /* 0x000000050e0c7207 */ /* 0x000fe40000000000 */
[----:B------:R-:W-:Y:S02]  /*1420*/  ISETP.GE.U32.AND P0, PT, R13, R4, PT ;  /* 0x000000040d00720c */ /* 0x000fe40003f06070 */
[----:B------:R-:W-:Y:S02]  /*1430*/  IADD3 R18, P2, PT, R11, 0x1, RZ ;  /* 0x000000010b127810 */ /* 0x000fe40007f5e0ff */
[----:B------:R-:W-:Y:S02]  /*1440*/  ISETP.GE.U32.AND.EX P0, PT, R15, RZ, PT, P0 ;  /* 0x000000ff0f00720c */ /* 0x000fe40003f06100 */
[----:B------:R-:W-:-:S02]  /*1450*/  ISETP.NE.U32.AND P1, PT, R4, RZ, PT ;  /* 0x000000ff0400720c */ /* 0x000fc40003f25070 */
[-C--:B------:R-:W-:Y:S02]  /*1460*/  IADD3.X R19, PT, PT, RZ, R12.reuse, RZ, P2, !PT ;  /* 0x0000000cff137210 */ /* 0x080fe400017fe4ff */
[----:B------:R-:W-:Y:S01]  /*1470*/  SEL R18, R18, R11, P0 ;  /* 0x0000000b12127207 */ /* 0x000fe20000000000 */
[----:B------:R-:W-:Y:S01]  /*1480*/  IMAD.MOV.U32 R11, RZ, RZ, 0x0 ;  /* 0x00000000ff0b7424 */ /* 0x000fe200078e00ff */
[----:B------:R-:W-:Y:S02]  /*1490*/  ISETP.NE.AND.EX P1, PT, RZ, RZ, PT, P1 ;  /* 0x000000ffff00720c */ /* 0x000fe40003f25310 */
[----:B------:R-:W-:Y:S02]  /*14a0*/  SEL R19, R19, R12, P0 ;  /* 0x0000000c13137207 */ /* 0x000fe40000000000 */
[----:B------:R-:W-:Y:S02]  /*14b0*/  SEL R18, R18, 0xffffffff, P1 ;  /* 0xffffffff12127807 */ /* 0x000fe40000800000 */
[----:B------:R-:W-:Y:S01]  /*14c0*/  SEL R19, R19, 0xffffffff, P1 ;  /* 0xffffffff13137807 */ /* 0x000fe20000800000 */
[----:B------:R-:W-:Y:S06]  /*14d0*/  RET.REL.NODEC R10 `(_Z16BruteForceKernelPKiPiPb) ;  /* 0xffffffe80ac87950 */ /* 0x000fec0003c3ffff */
.L_x_34:
        /* <DEDUP_REMOVED lines=10> */
.L_x_35:


//--------------------- .nv.shared.reserved.0     --------------------------
	.section	.nv.shared.reserved.0,"aw",@nobits
	.weak		__nv_reservedSMEM_offset_0_alias
	.size		__nv_reservedSMEM_offset_0_alias, 0, 64
	.other		__nv_reservedSMEM_offset_0_alias,@"STO_CUDA_RESERVED_SHARED STV_DEFAULT"
__nv_reservedSMEM_offset_0_alias:
	.zero		0
	.zero		64


//--------------------- .nv.global                --------------------------
	.section	.nv.global,"aw",@nobits
.nv.global:
	.type		_ZN34_INTERNAL_640ec418_4_k_cu_18c68b606thrust24THRUST_300001_SM_1000_NS3seqE,@object
	.size		_ZN34_INTERNAL_640ec418_4_k_cu_18c68b606thrust24THRUST_300001_SM_1000_NS3seqE,(_ZN34_INTERNAL_640ec418_4_k_cu_18c68b604cuda3std3__48in_placeE - _ZN34_INTERNAL_640ec418_4_k_cu_18c68b606thrust24THRUST_300001_SM_1000_NS3seqE)
_ZN34_INTERNAL_640ec418_4_k_cu_18c68b606thrust24THRUST_300001_SM_1000_NS3seqE:
	.zero		1
	.type		_ZN34_INTERNAL_640ec418_4_k_cu_18c68b604cuda3std3__48in_placeE,@object
	.size		_ZN34_INTERNAL_640ec418_4_k_cu_18c68b604cuda3std3__48in_placeE,(_ZN34_INTERNAL_640ec418_4_k_cu_18c68b604cuda3std6ranges3__45__cpo4sizeE - _ZN34_INTERNAL_640ec418_4_k_cu_18c68b604cuda3std3__48in_placeE)
_ZN34_INTERNAL_640ec418_4_k_cu_18c68b604cuda3std3__48in_placeE:
	.zero		1
	.type		_ZN34_INTERNAL_640ec418_4_k_cu_18c68b604cuda3std6ranges3__45__cpo4sizeE,@object
	.size		_ZN34_INTERNAL_640ec418_4_k_cu_18c68b604cuda3std6ranges3__45__cpo4sizeE,(_ZN34_INTERNAL_640ec418_4_k_cu_18c68b606thrust24THRUST_300001_SM_1000_NS12placeholders2_3E - _ZN34_INTERNAL_640ec418_4_k_cu_18c68b604cuda3std6ranges3__45__cpo4sizeE)
_ZN34_INTERNAL_640ec418_4_k_cu_18c68b604cuda3std6ranges3__45__cpo4sizeE:
	.zero		1
	.type		_ZN34_INTERNAL_640ec418_4_k_cu_18c68b606thrust24THRUST_300001_SM_1000_NS12placeholders2_3E,@object
	.size		_ZN34_INTERNAL_640ec418_4_k_cu_18c68b606thrust24THRUST_300001_SM_1000_NS12placeholders2_3E,(_ZN34_INTERNAL_640ec418_4_k_cu_18c68b604cuda3std3__45__cpo6cbeginE - _ZN34_INTERNAL_640ec418_4_k_cu_18c68b606thrust24THRUST_300001_SM_1000_NS12placeholders2_3E)
_ZN34_INTERNAL_640ec418_4_k_cu_18c68b606thrust24THRUST_300001_SM_1000_NS12placeholders2_3E:
	.zero		1
	.type		_ZN34_INTERNAL_640ec418_4_k_cu_18c68b604cuda3std3__45__cpo6cbeginE,@object
	.size		_ZN34_INTERNAL_640ec418_4_k_cu_18c68b604cuda3std3__45__cpo6cbeginE,(_ZN34_INTERNAL_640ec418_4_k_cu_18c68b604cuda3std6ranges3__45__cpo6cbeginE - _ZN34_INTERNAL_640ec418_4_k_cu_18c68b604cuda3std3__45__cpo6cbeginE)
_ZN34_INTERNAL_640ec418_4_k_cu_18c68b604cuda3std3__45__cpo6cbeginE:
	.zero		1
	.type		_ZN34_INTERNAL_640ec418_4_k_cu_18c68b604cuda3std6ranges3__45__cpo6cbeginE,@object
	.size		_ZN34_INTERNAL_640ec418_4_k_cu_18c68b604cuda3std6ranges3__45__cpo6cbeginE,(_ZN34_INTERNAL_640ec418_4_k_cu_18c68b606thrust24THRUST_300001_SM_1000_NS12placeholders2_7E - _ZN34_INTERNAL_640ec418_4_k_cu_18c68b604cuda3std6ranges3__45__cpo6cbeginE)
_ZN34_INTERNAL_640ec418_4_k_cu_18c68b604cuda3std6ranges3__45__cpo6cbeginE:
	.zero		1
	.type		_ZN34_INTERNAL_640ec418_4_k_cu_18c68b606thrust24THRUST_300001_SM_1000_NS12placeholders2_7E,@object
	.size		_ZN34_INTERNAL_640ec418_4_k_cu_18c68b606thrust24THRUST_300001_SM_1000_NS12placeholders2_7E,(_ZN34_INTERNAL_640ec418_4_k_cu_18c68b604cuda3std3__45__cpo7crbeginE - _ZN34_INTERNAL_640ec418_4_k_cu_18c68b606thrust24THRUST_300001_SM_1000_NS12placeholders2_7E)
_ZN34_INTERNAL_640ec418_4_k_cu_18c68b606thrust24THRUST_300001_SM_1000_NS12placeholders2_7E:
	.zero		1
	.type		_ZN34_INTERNAL_640ec418_4_k_cu_18c68b604cuda3std3__45__cpo7crbeginE,@object
	.size		_ZN34_INTERNAL_640ec418_4_k_cu_18c68b604cuda3std3__45__cpo7crbeginE,(_ZN34_INTERNAL_640ec418_4_k_cu_18c68b604cuda3std6ranges3__45__cpo4nextE - _ZN34_INTERNAL_640ec418_4_k_cu_18c68b604cuda3std3__45__cpo7crbeginE)
_ZN34_INTERNAL_640ec418_4_k_cu_18c68b604cuda3std3__45__cpo7crbeginE:
	.zero		1
	.type		_ZN34_INTERNAL_640ec418_4_k_cu_18c68b604cuda3std6ranges3__45__cpo4nextE,@object
	.size		_ZN34_INTERNAL_640ec418_4_k_cu_18c68b604cuda3std6ranges3__45__cpo4nextE,(_ZN34_INTERNAL_640ec418_4_k_cu_18c68b604cuda3std6ranges3__45__cpo4swapE - _ZN34_INTERNAL_640ec418_4_k_cu_18c68b604cuda3std6ranges3__45__cpo4nextE)
_ZN34_INTERNAL_640ec418_4_k_cu_18c68b604cuda3std6ranges3__45__cpo4nextE:
	.zero		1
	.type		_ZN34_INTERNAL_640ec418_4_k_cu_18c68b604cuda3std6ranges3__45__cpo4swapE,@object
	.size		_ZN34_INTERNAL_640ec418_4_k_cu_18c68b604cuda3std6ranges3__45__cpo4swapE,(_ZN34_INTERNAL_640ec418_4_k_cu_18c68b606thrust24THRUST_300001_SM_1000_NS8cuda_cub10par_nosyncE - _ZN34_INTERNAL_640ec418_4_k_cu_18c68b604cuda3std6ranges3__45__cpo4swapE)
_ZN34_INTERNAL_640ec418_4_k_cu_18c68b604cuda3std6ranges3__45__cpo4swapE:
	.zero		1
	.type		_ZN34_INTERNAL_640ec418_4_k_cu_18c68b606thrust24THRUST_300001_SM_1000_NS8cuda_cub10par_nosyncE,@object
	.size		_ZN34_INTERNAL_640ec418_4_k_cu_18c68b606thrust24THRUST_300001_SM_1000_NS8cuda_cub10par_nosyncE,(_ZN34_INTERNAL_640ec418_4_k_cu_18c68b606thrust24THRUST_300001_SM_1000_NS12placeholders2_9E - _ZN34_INTERNAL_640ec418_4_k_cu_18c68b606thrust24THRUST_300001_SM_1000_NS8cuda_cub10par_nosyncE)
_ZN34_INTERNAL_640ec418_4_k_cu_18c68b606thrust24THRUST_300001_SM_1000_NS8cuda_cub10par_nosyncE:
	.zero		1
	.type		_ZN34_INTERNAL_640ec418_4_k_cu_18c68b606thrust24THRUST_300001_SM_1000_NS12placeholders2_9E,@object
	.size		_ZN34_INTERNAL_640ec418_4_k_cu_18c68b606thrust24THRUST_300001_SM_1000_NS12placeholders2_9E,(_ZN34_INTERNAL_640ec418_4_k_cu_18c68b604cuda3std3__436_GLOBAL__N__640ec418_4_k_cu_18c68b606ignoreE - _ZN34_INTERNAL_640ec418_4_k_cu_18c68b606thrust24THRUST_300001_SM_1000_NS12placeholders2_9E)
_ZN34_INTERNAL_640ec418_4_k_cu_18c68b606thrust24THRUST_300001_SM_1000_NS12placeholders2_9E:
	.zero		1
	.type		_ZN34_INTERNAL_640ec418_4_k_cu_18c68b604cuda3std3__436_GLOBAL__N__640ec418_4_k_cu_18c68b606ignoreE,@object
	.size		_ZN34_INTERNAL_640ec418_4_k_cu_18c68b604cuda3std3__436_GLOBAL__N__640ec418_4_k_cu_18c68b606ignoreE,(_ZN34_INTERNAL_640ec418_4_k_cu_18c68b604cuda3std6ranges3__45__cpo4dataE - _ZN34_INTERNAL_640ec418_4_k_cu_18c68b604cuda3std3__436_GLOBAL__N__640ec418_4_k_cu_18c68b606ignoreE)
_ZN34_INTERNAL_640ec418_4_k_cu_18c68b604cuda3std3__436_GLOBAL__N__640ec418_4_k_cu_18c68b606ignoreE:
	.zero		1
	.type		_ZN34_INTERNAL_640ec418_4_k_cu_18c68b604cuda3std6ranges3__45__cpo4dataE,@object
	.size		_ZN34_INTERNAL_640ec418_4_k_cu_18c68b604cuda3std6ranges3__45__cpo4dataE,(_ZN34_INTERNAL_640ec418_4_k_cu_18c68b606thrust24THRUST_300001_SM_1000_NS12placeholders2_1E - _ZN34_INTERNAL_640ec418_4_k_cu_18c68b604cuda3std6ranges3__45__cpo4dataE)
_ZN34_INTERNAL_640ec418_4_k_cu_18c68b604cuda3std6ranges3__45__cpo4dataE:
	.zero		1
	.type		_ZN34_INTERNAL_640ec418_4_k_cu_18c68b606thrust24THRUST_300001_SM_1000_NS12placeholders2_1E,@object
	.size		_ZN34_INTERNAL_640ec418_4_k_cu_18c68b606thrust24THRUST_300001_SM_1000_NS12placeholders2_1E,(_ZN34_INTERNAL_640ec418_4_k_cu_18c68b604cuda3std3__45__cpo5beginE - _ZN34_INTERNAL_640ec418_4_k_cu_18c68b606thrust24THRUST_300001_SM_1000_NS12placeholders2_1E)
_ZN34_INTERNAL_640ec418_4_k_cu_18c68b606thrust24THRUST_300001_SM_1000_NS12placeholders2_1E:
	.zero		1
	.type		_ZN34_INTERNAL_640ec418_4_k_cu_18c68b604cuda3std3__45__cpo5beginE,@object
	.size		_ZN34_INTERNAL_640ec418_4_k_cu_18c68b604cuda3std3__45__cpo5beginE,(_ZN34_INTERNAL_640ec418_4_k_cu_18c68b604cuda3std6ranges3__45__cpo5beginE - _ZN34_INTERNAL_640ec418_4_k_cu_18c68b604cuda3std3__45__cpo5beginE)
_ZN34_INTERNAL_640ec418_4_k_cu_18c68b604cuda3std3__45__cpo5beginE:
	.zero		1
	.type		_ZN34_INTERNAL_640ec418_4_k_cu_18c68b604cuda3std6ranges3__45__cpo5beginE,@object
	.size		_ZN34_INTERNAL_640ec418_4_k_cu_18c68b604cuda3std6ranges3__45__cpo5beginE,(_ZN34_INTERNAL_640ec418_4_k_cu_18c68b606thrust24THRUST_300001_SM_1000_NS12placeholders2_5E - _ZN34_INTERNAL_640ec418_4_k_cu_18c68b604cuda3std6ranges3__45__cpo5beginE)
_ZN34_INTERNAL_640ec418_4_k_cu_18c68b604cuda3std6ranges3__45__cpo5beginE:
	.zero		1
	.type		_ZN34_INTERNAL_640ec418_4_k_cu_18c68b606thrust24THRUST_300001_SM_1000_NS12placeholders2_5E,@object
	.size		_ZN34_INTERNAL_640ec418_4_k_cu_18c68b606thrust24THRUST_300001_SM_1000_NS12placeholders2_5E,(_ZN34_INTERNAL_640ec418_4_k_cu_18c68b604cuda3std3__45__cpo6rbeginE - _ZN34_INTERNAL_640ec418_4_k_cu_18c68b606thrust24THRUST_300001_SM_1000_NS12placeholders2_5E)
_ZN34_INTERNAL_640ec418_4_k_cu_18c68b606thrust24THRUST_300001_SM_1000_NS12placeholders2_5E:
	.zero		1
	.type		_ZN34_INTERNAL_640ec418_4_k_cu_18c68b604cuda3std3__45__cpo6rbeginE,@object
	.size		_ZN34_INTERNAL_640ec418_4_k_cu_18c68b604cuda3std3__45__cpo6rbeginE,(_ZN34_INTERNAL_640ec418_4_k_cu_18c68b604cuda3std6ranges3__45__cpo7advanceE - _ZN34_INTERNAL_640ec418_4_k_cu_18c68b604cuda3std3__45__cpo6rbeginE)
_ZN34_INTERNAL_640ec418_4_k_cu_18c68b604cuda3std3__45__cpo6rbeginE:
	.zero		1
	.type		_ZN34_INTERNAL_640ec418_4_k_cu_18c68b604cuda3std6ranges3__45__cpo7advanceE,@object
	.size		_ZN34_INTERNAL_640ec418_4_k_cu_18c68b604cuda3std6ranges3__45__cpo7advanceE,(_ZN34_INTERNAL_640ec418_4_k_cu_18c68b604cuda3std3__47nulloptE - _ZN34_INTERNAL_640ec418_4_k_cu_18c68b604cuda3std6ranges3__45__cpo7advanceE)
_ZN34_INTERNAL_640ec418_4_k_cu_18c68b604cuda3std6ranges3__45__cpo7advanceE:
	.zero		1
	.type		_ZN34_INTERNAL_640ec418_4_k_cu_18c68b604cuda3std3__47nulloptE,@object
	.size		_ZN34_INTERNAL_640ec418_4_k_cu_18c68b604cuda3std3__47nulloptE,(_ZN34_INTERNAL_640ec418_4_k_cu_18c68b604cuda3std6ranges3__45__cpo8distanceE - _ZN34_INTERNAL_640ec418_4_k_cu_18c68b604cuda3std3__47nulloptE)
_ZN34_INTERNAL_640ec418_4_k_cu_18c68b604cuda3std3__47nulloptE:
	.zero		1
	.type		_ZN34_INTERNAL_640ec418_4_k_cu_18c68b604cuda3std6ranges3__45__cpo8distanceE,@object
	.size		_ZN34_INTERNAL_640ec418_4_k_cu_18c68b604cuda3std6ranges3__45__cpo8distanceE,(_ZN34_INTERNAL_640ec418_4_k_cu_18c68b606thrust24THRUST_300001_SM_1000_NS12placeholders3_10E - _ZN34_INTERNAL_640ec418_4_k_cu_18c68b604cuda3std6ranges3__45__cpo8distanceE)
_ZN34_INTERNAL_640ec418_4_k_cu_18c68b604cuda3std6ranges3__45__cpo8distanceE:
	.zero		1
	.type		_ZN34_INTERNAL_640ec418_4_k_cu_18c68b606thrust24THRUST_300001_SM_1000_NS12placeholders3_10E,@object
	.size		_ZN34_INTERNAL_640ec418_4_k_cu_18c68b606thrust24THRUST_300001_SM_1000_NS12placeholders3_10E,(_ZN34_INTERNAL_640ec418_4_k_cu_18c68b604cuda3std3__419piecewise_constructE - _ZN34_INTERNAL_640ec418_4_k_cu_18c68b606thrust24THRUST_300001_SM_1000_NS12placeholders3_10E)
_ZN34_INTERNAL_640ec418_4_k_cu_18c68b606thrust24THRUST_300001_SM_1000_NS12placeholders3_10E:
	.zero		1
	.type		_ZN34_INTERNAL_640ec418_4_k_cu_18c68b604cuda3std3__419piecewise_constructE,@object
	.size		_ZN34_INTERNAL_640ec418_4_k_cu_18c68b604cuda3std3__419piecewise_constructE,(_ZN34_INTERNAL_640ec418_4_k_cu_18c68b604cuda3std6ranges3__45__cpo5cdataE - _ZN34_INTERNAL_640ec418_4_k_cu_18c68b604cuda3std3__419piecewise_constructE)
_ZN34_INTERNAL_640ec418_4_k_cu_18c68b604cuda3std3__419piecewise_constructE:
	.zero		1
	.type		_ZN34_INTERNAL_640ec418_4_k_cu_18c68b604cuda3std6ranges3__45__cpo5cdataE,@object
	.size		_ZN34_INTERNAL_640ec418_4_k_cu_18c68b604cuda3std6ranges3__45__cpo5cdataE,(_ZN34_INTERNAL_640ec418_4_k_cu_18c68b606thrust24THRUST_300001_SM_1000_NS12placeholders2_2E - _ZN34_INTERNAL_640ec418_4_k_cu_18c68b604cuda3std6ranges3__45__cpo5cdataE)
_ZN34_INTERNAL_640ec418_4_k_cu_18c68b604cuda3std6ranges3__45__cpo5cdataE:
	.zero		1
	.type		_ZN34_INTERNAL_640ec418_4_k_cu_18c68b606thrust24THRUST_300001_SM_1000_NS12placeholders2_2E,@object
	.size		_ZN34_INTERNAL_640ec418_4_k_cu_18c68b606thrust24THRUST_300001_SM_1000_NS12placeholders2_2E,(_ZN34_INTERNAL_640ec418_4_k_cu_18c68b604cuda3std3__45__cpo3endE - _ZN34_INTERNAL_640ec418_4_k_cu_18c68b606thrust24THRUST_300001_SM_1000_NS12placeholders2_2E)
_ZN34_INTERNAL_640ec418_4_k_cu_18c68b606thrust24THRUST_300001_SM_1000_NS12placeholders2_2E:
	.zero		1
	.type		_ZN34_INTERNAL_640ec418_4_k_cu_18c68b604cuda3std3__45__cpo3endE,@object
	.size		_ZN34_INTERNAL_640ec418_4_k_cu_18c68b604cuda3std3__45__cpo3endE,(_ZN34_INTERNAL_640ec418_4_k_cu_18c68b604cuda3std6ranges3__45__cpo3endE - _ZN34_INTERNAL_640ec418_4_k_cu_18c68b604cuda3std3__45__cpo3endE)
_ZN34_INTERNAL_640ec418_4_k_cu_18c68b604cuda3std3__45__cpo3endE:
	.zero		1
	.type		_ZN34_INTERNAL_640ec418_4_k_cu_18c68b604cuda3std6ranges3__45__cpo3endE,@object
	.size		_ZN34_INTERNAL_640ec418_4_k_cu_18c68b604cuda3std6ranges3__45__cpo3endE,(_ZN34_INTERNAL_640ec418_4_k_cu_18c68b606thrust24THRUST_300001_SM_1000_NS12placeholders2_6E - _ZN34_INTERNAL_640ec418_4_k_cu_18c68b604cuda3std6ranges3__45__cpo3endE)
_ZN34_INTERNAL_640ec418_4_k_cu_18c68b604cuda3std6ranges3__45__cpo3endE:
	.zero		1
	.type		_ZN34_INTERNAL_640ec418_4_k_cu_18c68b606thrust24THRUST_300001_SM_1000_NS12placeholders2_6E,@object
	.size		_ZN34_INTERNAL_640ec418_4_k_cu_18c68b606thrust24THRUST_300001_SM_1000_NS12placeholders2_6E,(_ZN34_INTERNAL_640ec418_4_k_cu_18c68b604cuda3std3__45__cpo4rendE - _ZN34_INTERNAL_640ec418_4_k_cu_18c68b606thrust24THRUST_300001_SM_1000_NS12placeholders2_6E)
_ZN34_INTERNAL_640ec418_4_k_cu_18c68b606thrust24THRUST_300001_SM_1000_NS12placeholders2_6E:
	.zero		1
	.type		_ZN34_INTERNAL_640ec418_4_k_cu_18c68b604cuda3std3__45__cpo4rendE,@object
	.size		_ZN34_INTERNAL_640ec418_4_k_cu_18c68b604cuda3std3__45__cpo4rendE,(_ZN34_INTERNAL_640ec418_4_k_cu_18c68b604cuda3std6ranges3__45__cpo9iter_swapE - _ZN34_INTERNAL_640ec418_4_k_cu_18c68b604cuda3std3__45__cpo4rendE)
_ZN34_INTERNAL_640ec418_4_k_cu_18c68b604cuda3std3__45__cpo4rendE:
	.zero		1
	.type		_ZN34_INTERNAL_640ec418_4_k_cu_18c68b604cuda3std6ranges3__45__cpo9iter_swapE,@object
	.size		_ZN34_INTERNAL_640ec418_4_k_cu_18c68b604cuda3std6ranges3__45__cpo9iter_swapE,(_ZN34_INTERNAL_640ec418_4_k_cu_18c68b604cuda3std3__48unexpectE - _ZN34_INTERNAL_640ec418_4_k_cu_18c68b604cuda3std6ranges3__45__cpo9iter_swapE)
_ZN34_INTERNAL_640ec418_4_k_cu_18c68b604cuda3std6ranges3__45__cpo9iter_swapE:
	.zero		1
	.type		_ZN34_INTERNAL_640ec418_4_k_cu_18c68b604cuda3std3__48unexpectE,@object
	.size		_ZN34_INTERNAL_640ec418_4_k_cu_18c68b604cuda3std3__48unexpectE,(_ZN34_INTERNAL_640ec418_4_k_cu_18c68b606thrust24THRUST_300001_SM_1000_NS8cuda_cub3parE - _ZN34_INTERNAL_640ec418_4_k_cu_18c68b604cuda3std3__48unexpectE)
_ZN34_INTERNAL_640ec418_4_k_cu_18c68b604cuda3std3__48unexpectE:
	.zero		1
	.type		_ZN34_INTERNAL_640ec418_4_k_cu_18c68b606thrust24THRUST_300001_SM_1000_NS8cuda_cub3parE,@object
	.size		_ZN34_INTERNAL_640ec418_4_k_cu_18c68b606thrust24THRUST_300001_SM_1000_NS8cuda_cub3parE,(_ZN34_INTERNAL_640ec418_4_k_cu_18c68b606thrust24THRUST_300001_SM_1000_NS12placeholders2_4E - _ZN34_INTERNAL_640ec418_4_k_cu_18c68b606thrust24THRUST_300001_SM_1000_NS8cuda_cub3parE)
_ZN34_INTERNAL_640ec418_4_k_cu_18c68b606thrust24THRUST_300001_SM_1000_NS8cuda_cub3parE:
	.zero		1
	.type		_ZN34_INTERNAL_640ec418_4_k_cu_18c68b606thrust24THRUST_300001_SM_1000_NS12placeholders2_4E,@object
	.size		_ZN34_INTERNAL_640ec418_4_k_cu_18c68b606thrust24THRUST_300001_SM_1000_NS12placeholders2_4E,(_ZN34_INTERNAL_640ec418_4_k_cu_18c68b604cuda3std3__45__cpo4cendE - _ZN34_INTERNAL_640ec418_4_k_cu_18c68b606thrust24THRUST_300001_SM_1000_NS12placeholders2_4E)
_ZN34_INTERNAL_640ec418_4_k_cu_18c68b606thrust24THRUST_300001_SM_1000_NS12placeholders2_4E:
	.zero		1
	.type		_ZN34_INTERNAL_640ec418_4_k_cu_18c68b604cuda3std3__45__cpo4cendE,@object
	.size		_ZN34_INTERNAL_640ec418_4_k_cu_18c68b604cuda3std3__45__cpo4cendE,(_ZN34_INTERNAL_640ec418_4_k_cu_18c68b604cuda3std6ranges3__45__cpo4cendE - _ZN34_INTERNAL_640ec418_4_k_cu_18c68b604cuda3std3__45__cpo4cendE)
_ZN34_INTERNAL_640ec418_4_k_cu_18c68b604cuda3std3__45__cpo4cendE:
	.zero		1
	.type		_ZN34_INTERNAL_640ec418_4_k_cu_18c68b604cuda3std6ranges3__45__cpo4cendE,@object
	.size		_ZN34_INTERNAL_640ec418_4_k_cu_18c68b604cuda3std6ranges3__45__cpo4cendE,(_ZN34_INTERNAL_640ec418_4_k_cu_18c68b604cuda3std3__420unreachable_sentinelE - _ZN34_INTERNAL_640ec418_4_k_cu_18c68b604cuda3std6ranges3__45__cpo4cendE)
_ZN34_INTERNAL_640ec418_4_k_cu_18c68b604cuda3std6ranges3__45__cpo4cendE:
	.zero		1
	.type		_ZN34_INTERNAL_640ec418_4_k_cu_18c68b604cuda3std3__420unreachable_sentinelE,@object
	.size		_ZN34_INTERNAL_640ec418_4_k_cu_18c68b604cuda3std3__420unreachable_sentinelE,(_ZN34_INTERNAL_640ec418_4_k_cu_18c68b604cuda3std6ranges3__45__cpo5ssizeE - _ZN34_INTERNAL_640ec418_4_k_cu_18c68b604cuda3std3__420unreachable_sentinelE)
_ZN34_INTERNAL_640ec418_4_k_cu_18c68b604cuda3std3__420unreachable_sentinelE:
	.zero		1
	.type		_ZN34_INTERNAL_640ec418_4_k_cu_18c68b604cuda3std6ranges3__45__cpo5ssizeE,@object
	.size		_ZN34_INTERNAL_640ec418_4_k_cu_18c68b604cuda3std6ranges3__45__cpo5ssizeE,(_ZN34_INTERNAL_640ec418_4_k_cu_18c68b606thrust24THRUST_300001_SM_1000_NS12placeholders2_8E - _ZN34_INTERNAL_640ec418_4_k_cu_18c68b604cuda3std6ranges3__45__cpo5ssizeE)
_ZN34_INTERNAL_640ec418_4_k_cu_18c68b604cuda3std6ranges3__45__cpo5ssizeE:
	.zero		1
	.type		_ZN34_INTERNAL_640ec418_4_k_cu_18c68b606thrust24THRUST_300001_SM_1000_NS12placeholders2_8E,@object
	.size		_ZN34_INTERNAL_640ec418_4_k_cu_18c68b606thrust24THRUST_300001_SM_1000_NS12placeholders2_8E,(_ZN34_INTERNAL_640ec418_4_k_cu_18c68b604cuda3std3__45__cpo5crendE - _ZN34_INTERNAL_640ec418_4_k_cu_18c68b606thrust24THRUST_300001_SM_1000_NS12placeholders2_8E)
_ZN34_INTERNAL_640ec418_4_k_cu_18c68b606thrust24THRUST_300001_SM_1000_NS12placeholders2_8E:
	.zero		1
	.type		_ZN34_INTERNAL_640ec418_4_k_cu_18c68b604cuda3std3__45__cpo5crendE,@object
	.size		_ZN34_INTERNAL_640ec418_4_k_cu_18c68b604cuda3std3__45__cpo5crendE,(_ZN34_INTERNAL_640ec418_4_k_cu_18c68b604cuda3std6ranges3__45__cpo4prevE - _ZN34_INTERNAL_640ec418_4_k_cu_18c68b604cuda3std3__45__cpo5crendE)
_ZN34_INTERNAL_640ec418_4_k_cu_18c68b604cuda3std3__45__cpo5crendE:
	.zero		1
	.type		_ZN34_INTERNAL_640ec418_4_k_cu_18c68b604cuda3std6ranges3__45__cpo4prevE,@object
	.size		_ZN34_INTERNAL_640ec418_4_k_cu_18c68b604cuda3std6ranges3__45__cpo4prevE,(_ZN34_INTERNAL_640ec418_4_k_cu_18c68b604cuda3std6ranges3__45__cpo9iter_moveE - _ZN34_INTERNAL_640ec418_4_k_cu_18c68b604cuda3std6ranges3__45__cpo4prevE)
_ZN34_INTERNAL_640ec418_4_k_cu_18c68b604cuda3std6ranges3__45__cpo4prevE:
	.zero		1
	.type		_ZN34_INTERNAL_640ec418_4_k_cu_18c68b604cuda3std6ranges3__45__cpo9iter_moveE,@object
	.size		_ZN34_INTERNAL_640ec418_4_k_cu_18c68b604cuda3std6ranges3__45__cpo9iter_moveE,(_ZN34_INTERNAL_640ec418_4_k_cu_18c68b606thrust24THRUST_300001_SM_1000_NS6system6detail10sequential3seqE - _ZN34_INTERNAL_640ec418_4_k_cu_18c68b604cuda3std6ranges3__45__cpo9iter_moveE)
_ZN34_INTERNAL_640ec418_4_k_cu_18c68b604cuda3std6ranges3__45__cpo9iter_moveE:
	.zero		1
	.type		_ZN34_INTERNAL_640ec418_4_k_cu_18c68b606thrust24THRUST_300001_SM_1000_NS6system6detail10sequential3seqE,@object
	.size		_ZN34_INTERNAL_640ec418_4_k_cu_18c68b606thrust24THRUST_300001_SM_1000_NS6system6detail10sequential3seqE,(.L_33 - _ZN34_INTERNAL_640ec418_4_k_cu_18c68b606thrust24THRUST_300001_SM_1000_NS6system6detail10sequential3seqE)
_ZN34_INTERNAL_640ec418_4_k_cu_18c68b606thrust24THRUST_300001_SM_1000_NS6system6detail10sequential3seqE:
	.zero		1
.L_33:


//--------------------- .nv.constant0._ZN3cub18CUB_300001_SM_10006detail11EmptyKernelIvEEvv --------------------------
	.section	.nv.constant0._ZN3cub18CUB_300001_SM_10006detail11EmptyKernelIvEEvv,"a",@progbits
	.sectionflags	@""
	.align	4
.nv.constant0._ZN3cub18CUB_300001_SM_10006detail11EmptyKernelIvEEvv:
	.zero		896


//--------------------- .nv.constant0._Z16BruteForceKernelPKiPiPb --------------------------
	.section	.nv.constant0._Z16BruteForceKernelPKiPiPb,"a",@progbits
	.sectionflags	@""
	.align	4
.nv.constant0._Z16BruteForceKernelPKiPiPb:
	.zero		920


//--------------------- SYMBOLS --------------------------

	.type		.nv.reservedSmem.offset0,@object
	.size		.nv.reservedSmem.offset0,0x4
	.type		malloc,@function
